//
// Generated by NVIDIA NVVM Compiler
//
// Compiler Build ID: CL-36424714
// Cuda compilation tools, release 13.0, V13.0.88
// Based on NVVM 20.0.0
//

.version 9.0
.target sm_100
.address_size 64

	// .globl	_Z11swap_kernelPjS_
.extern .func  (.param .b32 func_retval0) vprintf
(
	.param .b64 vprintf_param_0,
	.param .b64 vprintf_param_1
)
;
// _ZZ10bfs_kernelPjS_S_S_S_S_S_S_E12c_frontier_s has been demoted
// _ZZ10bfs_kernelPjS_S_S_S_S_S_S_E17c_frontier_tail_s has been demoted
// _ZZ10bfs_kernelPjS_S_S_S_S_S_S_E19our_c_frontier_tail has been demoted
.global .align 1 .b8 $str[66] = {73, 110, 115, 105, 100, 101, 32, 83, 119, 97, 112, 32, 75, 101, 114, 110, 101, 108, 32, 10, 10, 99, 95, 102, 114, 111, 110, 116, 105, 101, 114, 95, 116, 97, 105, 108, 95, 100, 32, 61, 32, 37, 100, 44, 112, 95, 102, 114, 111, 110, 116, 105, 101, 114, 95, 116, 97, 105, 108, 95, 100, 61, 37, 100, 10};
.global .align 1 .b8 $str$1[109] = {73, 110, 115, 105, 100, 101, 32, 105, 110, 105, 116, 105, 97, 108, 105, 122, 101, 32, 107, 101, 114, 110, 101, 108, 32, 10, 99, 95, 102, 114, 111, 110, 116, 105, 101, 114, 95, 116, 97, 105, 108, 95, 100, 32, 61, 32, 37, 100, 44, 112, 95, 102, 114, 111, 110, 116, 105, 101, 114, 95, 100, 91, 48, 93, 61, 32, 37, 100, 44, 112, 95, 102, 114, 111, 110, 116, 105, 101, 114, 95, 116, 97, 105, 108, 95, 100, 61, 37, 100, 44, 32, 108, 97, 98, 101, 108, 91, 115, 111, 117, 114, 99, 101, 93, 61, 37, 100, 10};
.global .align 1 .b8 $str$2[10] = {101, 100, 103, 101, 115, 32, 61, 32, 91};
.global .align 1 .b8 $str$3[4] = {9, 37, 100};
.global .align 1 .b8 $str$4[3] = {93, 10};
.global .align 1 .b8 $str$5[33] = {98, 102, 115, 95, 107, 101, 114, 110, 101, 108, 32, 112, 95, 102, 114, 111, 110, 116, 105, 101, 114, 95, 116, 97, 105, 108, 32, 61, 32, 37, 100, 10};
.global .align 1 .b8 $str$6[16] = {109, 121, 95, 118, 101, 114, 116, 101, 120, 32, 61, 32, 37, 100, 10};
.global .align 1 .b8 $str$7[56] = {116, 105, 100, 32, 61, 32, 37, 100, 32, 101, 100, 103, 101, 115, 91, 109, 121, 95, 118, 101, 114, 116, 101, 120, 93, 32, 61, 32, 37, 100, 44, 32, 101, 100, 103, 101, 115, 91, 109, 121, 95, 118, 101, 114, 116, 101, 120, 43, 49, 93, 61, 32, 37, 100, 10};
.global .align 1 .b8 $str$8[33] = {116, 105, 100, 32, 61, 37, 100, 32, 101, 100, 103, 101, 32, 61, 32, 37, 100, 32, 100, 101, 115, 116, 91, 37, 100, 93, 32, 61, 32, 37, 100, 10};
.global .align 1 .b8 $str$9[17] = {99, 95, 102, 114, 111, 110, 116, 105, 101, 114, 32, 61, 32, 37, 100, 10};
.global .align 1 .b8 $str$10[22] = {99, 95, 102, 114, 111, 110, 116, 105, 101, 114, 95, 116, 97, 105, 108, 32, 61, 32, 37, 100, 10};
.global .align 1 .b8 $str$11[21] = {98, 102, 115, 95, 107, 101, 114, 110, 101, 108, 32, 108, 97, 98, 101, 108, 32, 61, 32, 91};
.global .align 1 .b8 $str$12[23] = {98, 102, 115, 95, 107, 101, 114, 110, 101, 108, 32, 118, 105, 115, 105, 116, 101, 100, 32, 61, 32, 91};

.visible .entry _Z11swap_kernelPjS_(
	.param .u64 .ptr .align 1 _Z11swap_kernelPjS__param_0,
	.param .u64 .ptr .align 1 _Z11swap_kernelPjS__param_1
)
{
	.local .align 8 .b8 	__local_depot0[8];
	.reg .b64 	%SP;
	.reg .b64 	%SPL;
	.reg .pred 	%p<2>;
	.reg .b32 	%r<7>;
	.reg .b64 	%rd<9>;

	mov.u64 	%SPL, __local_depot0;
	cvta.local.u64 	%SP, %SPL;
	ld.param.u64 	%rd1, [_Z11swap_kernelPjS__param_0];
	ld.param.u64 	%rd2, [_Z11swap_kernelPjS__param_1];
	mov.u32 	%r1, %tid.x;
	setp.ne.s32 	%p1, %r1, 0;
	@%p1 bra 	$L__BB0_2;
	add.u64 	%rd3, %SP, 0;
	add.u64 	%rd4, %SPL, 0;
	cvta.to.global.u64 	%rd5, %rd1;
	cvta.to.global.u64 	%rd6, %rd2;
	ld.global.u32 	%r2, [%rd5];
	st.global.u32 	[%rd6], %r2;
	mov.b32 	%r3, 0;
	st.global.u32 	[%rd5], %r3;
	ld.global.u32 	%r4, [%rd6];
	st.local.v2.u32 	[%rd4], {%r3, %r4};
	mov.u64 	%rd7, $str;
	cvta.global.u64 	%rd8, %rd7;
	{ // callseq 0, 0
	.param .b64 param0;
	st.param.b64 	[param0], %rd8;
	.param .b64 param1;
	st.param.b64 	[param1], %rd3;
	.param .b32 retval0;
	call.uni (retval0), 
	vprintf, 
	(
	param0, 
	param1
	);
	ld.param.b32 	%r5, [retval0];
	} // callseq 0
$L__BB0_2:
	ret;

}
	// .globl	_Z17initialize_kerneljPjS_S_S_S_
.visible .entry _Z17initialize_kerneljPjS_S_S_S_(
	.param .u32 _Z17initialize_kerneljPjS_S_S_S__param_0,
	.param .u64 .ptr .align 1 _Z17initialize_kerneljPjS_S_S_S__param_1,
	.param .u64 .ptr .align 1 _Z17initialize_kerneljPjS_S_S_S__param_2,
	.param .u64 .ptr .align 1 _Z17initialize_kerneljPjS_S_S_S__param_3,
	.param .u64 .ptr .align 1 _Z17initialize_kerneljPjS_S_S_S__param_4,
	.param .u64 .ptr .align 1 _Z17initialize_kerneljPjS_S_S_S__param_5
)
{
	.local .align 16 .b8 	__local_depot1[16];
	.reg .b64 	%SP;
	.reg .b64 	%SPL;
	.reg .pred 	%p<2>;
	.reg .b32 	%r<11>;
	.reg .b64 	%rd<18>;

	mov.u64 	%SPL, __local_depot1;
	cvta.local.u64 	%SP, %SPL;
	ld.param.u32 	%r1, [_Z17initialize_kerneljPjS_S_S_S__param_0];
	ld.param.u64 	%rd1, [_Z17initialize_kerneljPjS_S_S_S__param_1];
	ld.param.u64 	%rd2, [_Z17initialize_kerneljPjS_S_S_S__param_2];
	ld.param.u64 	%rd3, [_Z17initialize_kerneljPjS_S_S_S__param_3];
	ld.param.u64 	%rd4, [_Z17initialize_kerneljPjS_S_S_S__param_4];
	ld.param.u64 	%rd5, [_Z17initialize_kerneljPjS_S_S_S__param_5];
	mov.u32 	%r2, %tid.x;
	setp.ne.s32 	%p1, %r2, 0;
	@%p1 bra 	$L__BB1_2;
	add.u64 	%rd6, %SP, 0;
	add.u64 	%rd7, %SPL, 0;
	cvta.to.global.u64 	%rd8, %rd1;
	cvta.to.global.u64 	%rd9, %rd2;
	cvta.to.global.u64 	%rd10, %rd4;
	cvta.to.global.u64 	%rd11, %rd3;
	cvta.to.global.u64 	%rd12, %rd5;
	mov.b32 	%r3, 0;
	st.global.u32 	[%rd8], %r3;
	st.global.u32 	[%rd9], %r1;
	mov.b32 	%r4, 1;
	st.global.u32 	[%rd10], %r4;
	mul.wide.u32 	%rd13, %r1, 4;
	add.s64 	%rd14, %rd11, %rd13;
	st.global.u32 	[%rd14], %r3;
	add.s64 	%rd15, %rd12, %rd13;
	st.global.u32 	[%rd15], %r4;
	ld.global.u32 	%r5, [%rd8];
	ld.global.u32 	%r6, [%rd9];
	ld.global.u32 	%r7, [%rd10];
	ld.global.u32 	%r8, [%rd14];
	st.local.v4.u32 	[%rd7], {%r5, %r6, %r7, %r8};
	mov.u64 	%rd16, $str$1;
	cvta.global.u64 	%rd17, %rd16;
	{ // callseq 1, 0
	.param .b64 param0;
	st.param.b64 	[param0], %rd17;
	.param .b64 param1;
	st.param.b64 	[param1], %rd6;
	.param .b32 retval0;
	call.uni (retval0), 
	vprintf, 
	(
	param0, 
	param1
	);
	ld.param.b32 	%r9, [retval0];
	} // callseq 1
$L__BB1_2:
	ret;

}
	// .globl	_Z10bfs_kernelPjS_S_S_S_S_S_S_
.visible .entry _Z10bfs_kernelPjS_S_S_S_S_S_S_(
	.param .u64 .ptr .align 1 _Z10bfs_kernelPjS_S_S_S_S_S_S__param_0,
	.param .u64 .ptr .align 1 _Z10bfs_kernelPjS_S_S_S_S_S_S__param_1,
	.param .u64 .ptr .align 1 _Z10bfs_kernelPjS_S_S_S_S_S_S__param_2,
	.param .u64 .ptr .align 1 _Z10bfs_kernelPjS_S_S_S_S_S_S__param_3,
	.param .u64 .ptr .align 1 _Z10bfs_kernelPjS_S_S_S_S_S_S__param_4,
	.param .u64 .ptr .align 1 _Z10bfs_kernelPjS_S_S_S_S_S_S__param_5,
	.param .u64 .ptr .align 1 _Z10bfs_kernelPjS_S_S_S_S_S_S__param_6,
	.param .u64 .ptr .align 1 _Z10bfs_kernelPjS_S_S_S_S_S_S__param_7
)
{
	.local .align 16 .b8 	__local_depot2[16];
	.reg .b64 	%SP;
	.reg .b64 	%SPL;
	.reg .pred 	%p<12>;
	.reg .b32 	%r<153>;
	.reg .b64 	%rd<73>;
	// demoted variable
	.shared .align 4 .b8 _ZZ10bfs_kernelPjS_S_S_S_S_S_S_E12c_frontier_s[256];
	// demoted variable
	.shared .align 4 .u32 _ZZ10bfs_kernelPjS_S_S_S_S_S_S_E17c_frontier_tail_s;
	// demoted variable
	.shared .align 4 .u32 _ZZ10bfs_kernelPjS_S_S_S_S_S_S_E19our_c_frontier_tail;
	mov.u64 	%SPL, __local_depot2;
	cvta.local.u64 	%SP, %SPL;
	ld.param.u64 	%rd13, [_Z10bfs_kernelPjS_S_S_S_S_S_S__param_1];
	ld.param.u64 	%rd14, [_Z10bfs_kernelPjS_S_S_S_S_S_S__param_2];
	ld.param.u64 	%rd15, [_Z10bfs_kernelPjS_S_S_S_S_S_S__param_3];
	ld.param.u64 	%rd16, [_Z10bfs_kernelPjS_S_S_S_S_S_S__param_4];
	ld.param.u64 	%rd17, [_Z10bfs_kernelPjS_S_S_S_S_S_S__param_6];
	ld.param.u64 	%rd18, [_Z10bfs_kernelPjS_S_S_S_S_S_S__param_7];
	cvta.to.global.u64 	%rd1, %rd17;
	cvta.to.global.u64 	%rd2, %rd18;
	cvta.to.global.u64 	%rd3, %rd14;
	cvta.to.global.u64 	%rd4, %rd15;
	cvta.to.global.u64 	%rd5, %rd16;
	cvta.to.global.u64 	%rd6, %rd13;
	mov.u32 	%r152, %tid.x;
	setp.ne.s32 	%p1, %r152, 0;
	@%p1 bra 	$L__BB2_2;
	mov.b32 	%r13, 0;
	st.shared.u32 	[_ZZ10bfs_kernelPjS_S_S_S_S_S_S_E17c_frontier_tail_s], %r13;
$L__BB2_2:
	setp.ne.s32 	%p2, %r152, 0;
	bar.sync 	0;
	mov.u32 	%r14, %ctaid.x;
	mov.u32 	%r2, %ntid.x;
	mad.lo.s32 	%r3, %r14, %r2, %r152;
	@%p2 bra 	$L__BB2_4;
	mov.u64 	%rd19, $str$2;
	cvta.global.u64 	%rd20, %rd19;
	{ // callseq 2, 0
	.param .b64 param0;
	st.param.b64 	[param0], %rd20;
	.param .b64 param1;
	st.param.b64 	[param1], 0;
	.param .b32 retval0;
	call.uni (retval0), 
	vprintf, 
	(
	param0, 
	param1
	);
	ld.param.b32 	%r15, [retval0];
	} // callseq 2
	ld.global.u32 	%r17, [%rd5];
	add.u64 	%rd21, %SP, 0;
	add.u64 	%rd22, %SPL, 0;
	st.local.u32 	[%rd22], %r17;
	mov.u64 	%rd23, $str$3;
	cvta.global.u64 	%rd24, %rd23;
	{ // callseq 3, 0
	.param .b64 param0;
	st.param.b64 	[param0], %rd24;
	.param .b64 param1;
	st.param.b64 	[param1], %rd21;
	.param .b32 retval0;
	call.uni (retval0), 
	vprintf, 
	(
	param0, 
	param1
	);
	ld.param.b32 	%r18, [retval0];
	} // callseq 3
	ld.global.u32 	%r20, [%rd5+4];
	st.local.u32 	[%rd22], %r20;
	{ // callseq 4, 0
	.param .b64 param0;
	st.param.b64 	[param0], %rd24;
	.param .b64 param1;
	st.param.b64 	[param1], %rd21;
	.param .b32 retval0;
	call.uni (retval0), 
	vprintf, 
	(
	param0, 
	param1
	);
	ld.param.b32 	%r21, [retval0];
	} // callseq 4
	ld.global.u32 	%r23, [%rd5+8];
	st.local.u32 	[%rd22], %r23;
	{ // callseq 5, 0
	.param .b64 param0;
	st.param.b64 	[param0], %rd24;
	.param .b64 param1;
	st.param.b64 	[param1], %rd21;
	.param .b32 retval0;
	call.uni (retval0), 
	vprintf, 
	(
	param0, 
	param1
	);
	ld.param.b32 	%r24, [retval0];
	} // callseq 5
	ld.global.u32 	%r26, [%rd5+12];
	st.local.u32 	[%rd22], %r26;
	{ // callseq 6, 0
	.param .b64 param0;
	st.param.b64 	[param0], %rd24;
	.param .b64 param1;
	st.param.b64 	[param1], %rd21;
	.param .b32 retval0;
	call.uni (retval0), 
	vprintf, 
	(
	param0, 
	param1
	);
	ld.param.b32 	%r27, [retval0];
	} // callseq 6
	ld.global.u32 	%r29, [%rd5+16];
	st.local.u32 	[%rd22], %r29;
	{ // callseq 7, 0
	.param .b64 param0;
	st.param.b64 	[param0], %rd24;
	.param .b64 param1;
	st.param.b64 	[param1], %rd21;
	.param .b32 retval0;
	call.uni (retval0), 
	vprintf, 
	(
	param0, 
	param1
	);
	ld.param.b32 	%r30, [retval0];
	} // callseq 7
	ld.global.u32 	%r32, [%rd5+20];
	st.local.u32 	[%rd22], %r32;
	{ // callseq 8, 0
	.param .b64 param0;
	st.param.b64 	[param0], %rd24;
	.param .b64 param1;
	st.param.b64 	[param1], %rd21;
	.param .b32 retval0;
	call.uni (retval0), 
	vprintf, 
	(
	param0, 
	param1
	);
	ld.param.b32 	%r33, [retval0];
	} // callseq 8
	ld.global.u32 	%r35, [%rd5+24];
	st.local.u32 	[%rd22], %r35;
	{ // callseq 9, 0
	.param .b64 param0;
	st.param.b64 	[param0], %rd24;
	.param .b64 param1;
	st.param.b64 	[param1], %rd21;
	.param .b32 retval0;
	call.uni (retval0), 
	vprintf, 
	(
	param0, 
	param1
	);
	ld.param.b32 	%r36, [retval0];
	} // callseq 9
	ld.global.u32 	%r38, [%rd5+28];
	st.local.u32 	[%rd22], %r38;
	{ // callseq 10, 0
	.param .b64 param0;
	st.param.b64 	[param0], %rd24;
	.param .b64 param1;
	st.param.b64 	[param1], %rd21;
	.param .b32 retval0;
	call.uni (retval0), 
	vprintf, 
	(
	param0, 
	param1
	);
	ld.param.b32 	%r39, [retval0];
	} // callseq 10
	ld.global.u32 	%r41, [%rd5+32];
	st.local.u32 	[%rd22], %r41;
	{ // callseq 11, 0
	.param .b64 param0;
	st.param.b64 	[param0], %rd24;
	.param .b64 param1;
	st.param.b64 	[param1], %rd21;
	.param .b32 retval0;
	call.uni (retval0), 
	vprintf, 
	(
	param0, 
	param1
	);
	ld.param.b32 	%r42, [retval0];
	} // callseq 11
	ld.global.u32 	%r44, [%rd5+36];
	st.local.u32 	[%rd22], %r44;
	{ // callseq 12, 0
	.param .b64 param0;
	st.param.b64 	[param0], %rd24;
	.param .b64 param1;
	st.param.b64 	[param1], %rd21;
	.param .b32 retval0;
	call.uni (retval0), 
	vprintf, 
	(
	param0, 
	param1
	);
	ld.param.b32 	%r45, [retval0];
	} // callseq 12
	mov.u64 	%rd25, $str$4;
	cvta.global.u64 	%rd26, %rd25;
	{ // callseq 13, 0
	.param .b64 param0;
	st.param.b64 	[param0], %rd26;
	.param .b64 param1;
	st.param.b64 	[param1], 0;
	.param .b32 retval0;
	call.uni (retval0), 
	vprintf, 
	(
	param0, 
	param1
	);
	ld.param.b32 	%r47, [retval0];
	} // callseq 13
	ld.global.u32 	%r49, [%rd6];
	st.local.u32 	[%rd22], %r49;
	mov.u64 	%rd27, $str$5;
	cvta.global.u64 	%rd28, %rd27;
	{ // callseq 14, 0
	.param .b64 param0;
	st.param.b64 	[param0], %rd28;
	.param .b64 param1;
	st.param.b64 	[param1], %rd21;
	.param .b32 retval0;
	call.uni (retval0), 
	vprintf, 
	(
	param0, 
	param1
	);
	ld.param.b32 	%r50, [retval0];
	} // callseq 14
$L__BB2_4:
	ld.global.u32 	%r52, [%rd6];
	setp.ge.u32 	%p3, %r3, %r52;
	@%p3 bra 	$L__BB2_14;
	ld.param.u64 	%rd71, [_Z10bfs_kernelPjS_S_S_S_S_S_S__param_0];
	cvta.to.global.u64 	%rd29, %rd71;
	mul.wide.u32 	%rd30, %r3, 4;
	add.s64 	%rd31, %rd29, %rd30;
	ld.global.u32 	%r4, [%rd31];
	add.u64 	%rd32, %SP, 0;
	add.u64 	%rd33, %SPL, 0;
	st.local.u32 	[%rd33], %r4;
	mov.u64 	%rd34, $str$6;
	cvta.global.u64 	%rd35, %rd34;
	{ // callseq 15, 0
	.param .b64 param0;
	st.param.b64 	[param0], %rd35;
	.param .b64 param1;
	st.param.b64 	[param1], %rd32;
	.param .b32 retval0;
	call.uni (retval0), 
	vprintf, 
	(
	param0, 
	param1
	);
	ld.param.b32 	%r53, [retval0];
	} // callseq 15
	mul.wide.u32 	%rd36, %r4, 4;
	add.s64 	%rd37, %rd5, %rd36;
	ld.global.u32 	%r55, [%rd37];
	add.s32 	%r56, %r4, 1;
	mul.wide.u32 	%rd38, %r56, 4;
	add.s64 	%rd7, %rd5, %rd38;
	ld.global.u32 	%r57, [%rd7];
	st.local.v2.u32 	[%rd33], {%r3, %r55};
	st.local.u32 	[%rd33+8], %r57;
	mov.u64 	%rd39, $str$7;
	cvta.global.u64 	%rd40, %rd39;
	{ // callseq 16, 0
	.param .b64 param0;
	st.param.b64 	[param0], %rd40;
	.param .b64 param1;
	st.param.b64 	[param1], %rd32;
	.param .b32 retval0;
	call.uni (retval0), 
	vprintf, 
	(
	param0, 
	param1
	);
	ld.param.b32 	%r58, [retval0];
	} // callseq 16
	ld.global.u32 	%r151, [%rd37];
	ld.global.u32 	%r60, [%rd7];
	setp.ge.u32 	%p4, %r151, %r60;
	@%p4 bra 	$L__BB2_14;
	ld.param.u64 	%rd72, [_Z10bfs_kernelPjS_S_S_S_S_S_S__param_5];
	add.s64 	%rd8, %rd1, %rd36;
	cvta.to.global.u64 	%rd9, %rd72;
$L__BB2_7:
	setp.eq.s32 	%p5, %r3, 0;
	mul.wide.u32 	%rd42, %r151, 4;
	add.s64 	%rd10, %rd9, %rd42;
	@%p5 bra 	$L__BB2_9;
	ld.global.u32 	%r61, [%rd10];
	cvta.to.local.u64 	%rd44, %rd32;
	st.local.v4.u32 	[%rd44], {%r3, %r151, %r151, %r61};
	mov.u64 	%rd45, $str$8;
	cvta.global.u64 	%rd46, %rd45;
	{ // callseq 17, 0
	.param .b64 param0;
	st.param.b64 	[param0], %rd46;
	.param .b64 param1;
	st.param.b64 	[param1], %rd32;
	.param .b32 retval0;
	call.uni (retval0), 
	vprintf, 
	(
	param0, 
	param1
	);
	ld.param.b32 	%r62, [retval0];
	} // callseq 17
$L__BB2_9:
	ld.global.u32 	%r64, [%rd10];
	mul.wide.u32 	%rd47, %r64, 4;
	add.s64 	%rd48, %rd2, %rd47;
	atom.global.exch.b32 	%r65, [%rd48], 1;
	setp.ne.s32 	%p6, %r65, 0;
	@%p6 bra 	$L__BB2_13;
	ld.global.u32 	%r66, [%rd8];
	add.s32 	%r67, %r66, 1;
	ld.global.u32 	%r68, [%rd10];
	mul.wide.u32 	%rd49, %r68, 4;
	add.s64 	%rd50, %rd1, %rd49;
	st.global.u32 	[%rd50], %r67;
	atom.shared.add.u32 	%r7, [_ZZ10bfs_kernelPjS_S_S_S_S_S_S_E17c_frontier_tail_s], 1;
	setp.gt.u32 	%p7, %r7, 63;
	@%p7 bra 	$L__BB2_12;
	ld.global.u32 	%r72, [%rd10];
	shl.b32 	%r73, %r7, 2;
	mov.u32 	%r74, _ZZ10bfs_kernelPjS_S_S_S_S_S_S_E12c_frontier_s;
	add.s32 	%r75, %r74, %r73;
	st.shared.u32 	[%r75], %r72;
	cvta.to.local.u64 	%rd54, %rd32;
	st.local.u32 	[%rd54], %r72;
	mov.u64 	%rd55, $str$9;
	cvta.global.u64 	%rd56, %rd55;
	{ // callseq 18, 0
	.param .b64 param0;
	st.param.b64 	[param0], %rd56;
	.param .b64 param1;
	st.param.b64 	[param1], %rd32;
	.param .b32 retval0;
	call.uni (retval0), 
	vprintf, 
	(
	param0, 
	param1
	);
	ld.param.b32 	%r76, [retval0];
	} // callseq 18
	bra.uni 	$L__BB2_13;
$L__BB2_12:
	mov.b32 	%r69, 64;
	st.shared.u32 	[_ZZ10bfs_kernelPjS_S_S_S_S_S_S_E17c_frontier_tail_s], %r69;
	atom.global.add.u32 	%r70, [%rd4], 1;
	ld.global.u32 	%r71, [%rd10];
	mul.wide.u32 	%rd51, %r70, 4;
	add.s64 	%rd52, %rd3, %rd51;
	st.global.u32 	[%rd52], %r71;
$L__BB2_13:
	add.s32 	%r151, %r151, 1;
	ld.global.u32 	%r78, [%rd7];
	setp.lt.u32 	%p8, %r151, %r78;
	@%p8 bra 	$L__BB2_7;
$L__BB2_14:
	setp.ne.s32 	%p9, %r152, 0;
	bar.sync 	0;
	@%p9 bra 	$L__BB2_16;
	ld.shared.u32 	%r79, [_ZZ10bfs_kernelPjS_S_S_S_S_S_S_E17c_frontier_tail_s];
	atom.global.add.u32 	%r80, [%rd4], %r79;
	st.shared.u32 	[_ZZ10bfs_kernelPjS_S_S_S_S_S_S_E19our_c_frontier_tail], %r80;
	ld.global.u32 	%r81, [%rd4];
	add.u64 	%rd57, %SP, 0;
	add.u64 	%rd58, %SPL, 0;
	st.local.u32 	[%rd58], %r81;
	mov.u64 	%rd59, $str$10;
	cvta.global.u64 	%rd60, %rd59;
	{ // callseq 19, 0
	.param .b64 param0;
	st.param.b64 	[param0], %rd60;
	.param .b64 param1;
	st.param.b64 	[param1], %rd57;
	.param .b32 retval0;
	call.uni (retval0), 
	vprintf, 
	(
	param0, 
	param1
	);
	ld.param.b32 	%r82, [retval0];
	} // callseq 19
	mov.u64 	%rd61, $str$11;
	cvta.global.u64 	%rd62, %rd61;
	{ // callseq 20, 0
	.param .b64 param0;
	st.param.b64 	[param0], %rd62;
	.param .b64 param1;
	st.param.b64 	[param1], 0;
	.param .b32 retval0;
	call.uni (retval0), 
	vprintf, 
	(
	param0, 
	param1
	);
	ld.param.b32 	%r84, [retval0];
	} // callseq 20
	ld.global.u32 	%r86, [%rd1];
	st.local.u32 	[%rd58], %r86;
	mov.u64 	%rd63, $str$3;
	cvta.global.u64 	%rd64, %rd63;
	{ // callseq 21, 0
	.param .b64 param0;
	st.param.b64 	[param0], %rd64;
	.param .b64 param1;
	st.param.b64 	[param1], %rd57;
	.param .b32 retval0;
	call.uni (retval0), 
	vprintf, 
	(
	param0, 
	param1
	);
	ld.param.b32 	%r87, [retval0];
	} // callseq 21
	ld.global.u32 	%r89, [%rd1+4];
	st.local.u32 	[%rd58], %r89;
	{ // callseq 22, 0
	.param .b64 param0;
	st.param.b64 	[param0], %rd64;
	.param .b64 param1;
	st.param.b64 	[param1], %rd57;
	.param .b32 retval0;
	call.uni (retval0), 
	vprintf, 
	(
	param0, 
	param1
	);
	ld.param.b32 	%r90, [retval0];
	} // callseq 22
	ld.global.u32 	%r92, [%rd1+8];
	st.local.u32 	[%rd58], %r92;
	{ // callseq 23, 0
	.param .b64 param0;
	st.param.b64 	[param0], %rd64;
	.param .b64 param1;
	st.param.b64 	[param1], %rd57;
	.param .b32 retval0;
	call.uni (retval0), 
	vprintf, 
	(
	param0, 
	param1
	);
	ld.param.b32 	%r93, [retval0];
	} // callseq 23
	ld.global.u32 	%r95, [%rd1+12];
	st.local.u32 	[%rd58], %r95;
	{ // callseq 24, 0
	.param .b64 param0;
	st.param.b64 	[param0], %rd64;
	.param .b64 param1;
	st.param.b64 	[param1], %rd57;
	.param .b32 retval0;
	call.uni (retval0), 
	vprintf, 
	(
	param0, 
	param1
	);
	ld.param.b32 	%r96, [retval0];
	} // callseq 24
	ld.global.u32 	%r98, [%rd1+16];
	st.local.u32 	[%rd58], %r98;
	{ // callseq 25, 0
	.param .b64 param0;
	st.param.b64 	[param0], %rd64;
	.param .b64 param1;
	st.param.b64 	[param1], %rd57;
	.param .b32 retval0;
	call.uni (retval0), 
	vprintf, 
	(
	param0, 
	param1
	);
	ld.param.b32 	%r99, [retval0];
	} // callseq 25
	ld.global.u32 	%r101, [%rd1+20];
	st.local.u32 	[%rd58], %r101;
	{ // callseq 26, 0
	.param .b64 param0;
	st.param.b64 	[param0], %rd64;
	.param .b64 param1;
	st.param.b64 	[param1], %rd57;
	.param .b32 retval0;
	call.uni (retval0), 
	vprintf, 
	(
	param0, 
	param1
	);
	ld.param.b32 	%r102, [retval0];
	} // callseq 26
	ld.global.u32 	%r104, [%rd1+24];
	st.local.u32 	[%rd58], %r104;
	{ // callseq 27, 0
	.param .b64 param0;
	st.param.b64 	[param0], %rd64;
	.param .b64 param1;
	st.param.b64 	[param1], %rd57;
	.param .b32 retval0;
	call.uni (retval0), 
	vprintf, 
	(
	param0, 
	param1
	);
	ld.param.b32 	%r105, [retval0];
	} // callseq 27
	ld.global.u32 	%r107, [%rd1+28];
	st.local.u32 	[%rd58], %r107;
	{ // callseq 28, 0
	.param .b64 param0;
	st.param.b64 	[param0], %rd64;
	.param .b64 param1;
	st.param.b64 	[param1], %rd57;
	.param .b32 retval0;
	call.uni (retval0), 
	vprintf, 
	(
	param0, 
	param1
	);
	ld.param.b32 	%r108, [retval0];
	} // callseq 28
	ld.global.u32 	%r110, [%rd1+32];
	st.local.u32 	[%rd58], %r110;
	{ // callseq 29, 0
	.param .b64 param0;
	st.param.b64 	[param0], %rd64;
	.param .b64 param1;
	st.param.b64 	[param1], %rd57;
	.param .b32 retval0;
	call.uni (retval0), 
	vprintf, 
	(
	param0, 
	param1
	);
	ld.param.b32 	%r111, [retval0];
	} // callseq 29
	mov.u64 	%rd65, $str$4;
	cvta.global.u64 	%rd66, %rd65;
	{ // callseq 30, 0
	.param .b64 param0;
	st.param.b64 	[param0], %rd66;
	.param .b64 param1;
	st.param.b64 	[param1], 0;
	.param .b32 retval0;
	call.uni (retval0), 
	vprintf, 
	(
	param0, 
	param1
	);
	ld.param.b32 	%r113, [retval0];
	} // callseq 30
	mov.u64 	%rd67, $str$12;
	cvta.global.u64 	%rd68, %rd67;
	{ // callseq 31, 0
	.param .b64 param0;
	st.param.b64 	[param0], %rd68;
	.param .b64 param1;
	st.param.b64 	[param1], 0;
	.param .b32 retval0;
	call.uni (retval0), 
	vprintf, 
	(
	param0, 
	param1
	);
	ld.param.b32 	%r115, [retval0];
	} // callseq 31
	ld.global.u32 	%r117, [%rd2];
	st.local.u32 	[%rd58], %r117;
	{ // callseq 32, 0
	.param .b64 param0;
	st.param.b64 	[param0], %rd64;
	.param .b64 param1;
	st.param.b64 	[param1], %rd57;
	.param .b32 retval0;
	call.uni (retval0), 
	vprintf, 
	(
	param0, 
	param1
	);
	ld.param.b32 	%r118, [retval0];
	} // callseq 32
	ld.global.u32 	%r120, [%rd2+4];
	st.local.u32 	[%rd58], %r120;
	{ // callseq 33, 0
	.param .b64 param0;
	st.param.b64 	[param0], %rd64;
	.param .b64 param1;
	st.param.b64 	[param1], %rd57;
	.param .b32 retval0;
	call.uni (retval0), 
	vprintf, 
	(
	param0, 
	param1
	);
	ld.param.b32 	%r121, [retval0];
	} // callseq 33
	ld.global.u32 	%r123, [%rd2+8];
	st.local.u32 	[%rd58], %r123;
	{ // callseq 34, 0
	.param .b64 param0;
	st.param.b64 	[param0], %rd64;
	.param .b64 param1;
	st.param.b64 	[param1], %rd57;
	.param .b32 retval0;
	call.uni (retval0), 
	vprintf, 
	(
	param0, 
	param1
	);
	ld.param.b32 	%r124, [retval0];
	} // callseq 34
	ld.global.u32 	%r126, [%rd2+12];
	st.local.u32 	[%rd58], %r126;
	{ // callseq 35, 0
	.param .b64 param0;
	st.param.b64 	[param0], %rd64;
	.param .b64 param1;
	st.param.b64 	[param1], %rd57;
	.param .b32 retval0;
	call.uni (retval0), 
	vprintf, 
	(
	param0, 
	param1
	);
	ld.param.b32 	%r127, [retval0];
	} // callseq 35
	ld.global.u32 	%r129, [%rd2+16];
	st.local.u32 	[%rd58], %r129;
	{ // callseq 36, 0
	.param .b64 param0;
	st.param.b64 	[param0], %rd64;
	.param .b64 param1;
	st.param.b64 	[param1], %rd57;
	.param .b32 retval0;
	call.uni (retval0), 
	vprintf, 
	(
	param0, 
	param1
	);
	ld.param.b32 	%r130, [retval0];
	} // callseq 36
	ld.global.u32 	%r132, [%rd2+20];
	st.local.u32 	[%rd58], %r132;
	{ // callseq 37, 0
	.param .b64 param0;
	st.param.b64 	[param0], %rd64;
	.param .b64 param1;
	st.param.b64 	[param1], %rd57;
	.param .b32 retval0;
	call.uni (retval0), 
	vprintf, 
	(
	param0, 
	param1
	);
	ld.param.b32 	%r133, [retval0];
	} // callseq 37
	ld.global.u32 	%r135, [%rd2+24];
	st.local.u32 	[%rd58], %r135;
	{ // callseq 38, 0
	.param .b64 param0;
	st.param.b64 	[param0], %rd64;
	.param .b64 param1;
	st.param.b64 	[param1], %rd57;
	.param .b32 retval0;
	call.uni (retval0), 
	vprintf, 
	(
	param0, 
	param1
	);
	ld.param.b32 	%r136, [retval0];
	} // callseq 38
	ld.global.u32 	%r138, [%rd2+28];
	st.local.u32 	[%rd58], %r138;
	{ // callseq 39, 0
	.param .b64 param0;
	st.param.b64 	[param0], %rd64;
	.param .b64 param1;
	st.param.b64 	[param1], %rd57;
	.param .b32 retval0;
	call.uni (retval0), 
	vprintf, 
	(
	param0, 
	param1
	);
	ld.param.b32 	%r139, [retval0];
	} // callseq 39
	ld.global.u32 	%r141, [%rd2+32];
	st.local.u32 	[%rd58], %r141;
	{ // callseq 40, 0
	.param .b64 param0;
	st.param.b64 	[param0], %rd64;
	.param .b64 param1;
	st.param.b64 	[param1], %rd57;
	.param .b32 retval0;
	call.uni (retval0), 
	vprintf, 
	(
	param0, 
	param1
	);
	ld.param.b32 	%r142, [retval0];
	} // callseq 40
	{ // callseq 41, 0
	.param .b64 param0;
	st.param.b64 	[param0], %rd66;
	.param .b64 param1;
	st.param.b64 	[param1], 0;
	.param .b32 retval0;
	call.uni (retval0), 
	vprintf, 
	(
	param0, 
	param1
	);
	ld.param.b32 	%r144, [retval0];
	} // callseq 41
$L__BB2_16:
	bar.sync 	0;
	ld.shared.u32 	%r9, [_ZZ10bfs_kernelPjS_S_S_S_S_S_S_E17c_frontier_tail_s];
	setp.ge.u32 	%p10, %r152, %r9;
	@%p10 bra 	$L__BB2_19;
	ld.shared.u32 	%r10, [_ZZ10bfs_kernelPjS_S_S_S_S_S_S_E19our_c_frontier_tail];
	mov.u32 	%r147, _ZZ10bfs_kernelPjS_S_S_S_S_S_S_E12c_frontier_s;
$L__BB2_18:
	shl.b32 	%r146, %r152, 2;
	add.s32 	%r148, %r147, %r146;
	ld.shared.u32 	%r149, [%r148];
	add.s32 	%r150, %r10, %r152;
	mul.wide.u32 	%rd69, %r150, 4;
	add.s64 	%rd70, %rd3, %rd69;
	st.global.u32 	[%rd70], %r149;
	add.s32 	%r152, %r152, %r2;
	setp.lt.u32 	%p11, %r152, %r9;
	@%p11 bra 	$L__BB2_18;
$L__BB2_19:
	ret;

}


// ===== COMPILED SASS (sm_100) =====

	.target	sm_100

	.elftype	@"ET_EXEC"


//--------------------- .note.nv.tkinfo           --------------------------
	.section	.note.nv.tkinfo,"",@"SHT_NOTE"
	.sectionflags	@"SHF_NOTE_NV_TKINFO"
	.tkinfo
        /*0018*/ 	.word	0x00000002
        /*0030*/ 	.string	""
        /*0030*/ 	.string	"ptxas"
        /*0030*/ 	.string	"Cuda compilation tools, release 13.0, V13.0.88"
        /*0030*/ 	.string	"Build cuda_13.0.r13.0/compiler.36424714_0"
        /*0030*/ 	.string	"-arch sm_100 -m 64 "



//--------------------- .note.nv.cuinfo           --------------------------
	.section	.note.nv.cuinfo,"",@"SHT_NOTE"
	.sectionflags	@"SHF_NOTE_NV_CUINFO"
        /*0018*/ 	.short	0x0002
        /*001a*/ 	.short	0x0064
        /*001c*/ 	.short	0x0082
	.zero		2


//--------------------- .nv.info                  --------------------------
	.section	.nv.info,"",@"SHT_CUDA_INFO"
	.align	4


	//----- nvinfo : EIATTR_REGCOUNT
	.align		4
        /*0000*/ 	.byte	0x04, 0x2f
        /*0002*/ 	.short	(.L_14 - .L_13)
	.align		4
.L_13:
        /*0004*/ 	.word	index@(_Z11swap_kernelPjS_)
        /*0008*/ 	.word	0x00000018


	//----- nvinfo : EIATTR_FRAME_SIZE
	.align		4
.L_14:
        /*000c*/ 	.byte	0x04, 0x11
        /*000e*/ 	.short	(.L_16 - .L_15)
	.align		4
.L_15:
        /*0010*/ 	.word	index@(_Z11swap_kernelPjS_)
        /*0014*/ 	.word	0x00000008


	//----- nvinfo : EIATTR_REGCOUNT
	.align		4
.L_16:
        /*0018*/ 	.byte	0x04, 0x2f
        /*001a*/ 	.short	(.L_18 - .L_17)
	.align		4
.L_17:
        /*001c*/ 	.word	index@(_Z17initialize_kerneljPjS_S_S_S_)
        /*0020*/ 	.word	0x0000001a


	//----- nvinfo : EIATTR_FRAME_SIZE
	.align		4
.L_18:
        /*0024*/ 	.byte	0x04, 0x11
        /*0026*/ 	.short	(.L_20 - .L_19)
	.align		4
.L_19:
        /*0028*/ 	.word	index@(_Z17initialize_kerneljPjS_S_S_S_)
        /*002c*/ 	.word	0x00000010


	//----- nvinfo : EIATTR_REGCOUNT
	.align		4
.L_20:
        /*0030*/ 	.byte	0x04, 0x2f
        /*0032*/ 	.short	(.L_22 - .L_21)
	.align		4
.L_21:
        /*0034*/ 	.word	index@(_Z10bfs_kernelPjS_S_S_S_S_S_S_)
        /*0038*/ 	.word	0x00000022


	//----- nvinfo : EIATTR_FRAME_SIZE
	.align		4
.L_22:
        /*003c*/ 	.byte	0x04, 0x11
        /*003e*/ 	.short	(.L_24 - .L_23)
	.align		4
.L_23:
        /*0040*/ 	.word	index@(_Z10bfs_kernelPjS_S_S_S_S_S_S_)
        /*0044*/ 	.word	0x00000010


	//----- nvinfo : EIATTR_MIN_STACK_SIZE
	.align		4
.L_24:
        /*0048*/ 	.byte	0x04, 0x12
        /*004a*/ 	.short	(.L_26 - .L_25)
	.align		4
.L_25:
        /*004c*/ 	.word	index@(_Z10bfs_kernelPjS_S_S_S_S_S_S_)
        /*0050*/ 	.word	0x00000010


	//----- nvinfo : EIATTR_MIN_STACK_SIZE
	.align		4
.L_26:
        /*0054*/ 	.byte	0x04, 0x12
        /*0056*/ 	.short	(.L_28 - .L_27)
	.align		4
.L_27:
        /*0058*/ 	.word	index@(_Z17initialize_kerneljPjS_S_S_S_)
        /*005c*/ 	.word	0x00000010


	//----- nvinfo : EIATTR_MIN_STACK_SIZE
	.align		4
.L_28:
        /*0060*/ 	.byte	0x04, 0x12
        /*0062*/ 	.short	(.L_30 - .L_29)
	.align		4
.L_29:
        /*0064*/ 	.word	index@(_Z11swap_kernelPjS_)
        /*0068*/ 	.word	0x00000008
.L_30:


//--------------------- .nv.compat                --------------------------
	.section	.nv.compat,"",@"SHT_CUDA_COMPAT_INFO"
	.align	4
        /*0000*/ 	.byte	0x02, 0x09, 0x00, 0x00, 0x02, 0x02, 0x01, 0x00, 0x02, 0x05, 0x05, 0x00, 0x03, 0x07, 0x01, 0x01
        /*0010*/ 	.byte	0x02, 0x03, 0x00, 0x00, 0x02, 0x06, 0x01, 0x00, 0x04, 0x0b, 0x08, 0x00, 0x09, 0x00, 0x00, 0x00
        /*0020*/ 	.byte	0x00, 0x00, 0x00, 0x00


//--------------------- .nv.info._Z10bfs_kernelPjS_S_S_S_S_S_S_ --------------------------
	.section	.nv.info._Z10bfs_kernelPjS_S_S_S_S_S_S_,"",@"SHT_CUDA_INFO"
	.sectionflags	@""
	.align	4


	//----- nvinfo : EIATTR_CUDA_API_VERSION
	.align		4
        /*0000*/ 	.byte	0x04, 0x37
        /*0002*/ 	.short	(.L_32 - .L_31)
.L_31:
        /*0004*/ 	.word	0x00000082


	//----- nvinfo : EIATTR_KPARAM_INFO
	.align		4
.L_32:
        /*0008*/ 	.byte	0x04, 0x17
        /*000a*/ 	.short	(.L_34 - .L_33)
.L_33:
        /*000c*/ 	.word	0x00000000
        /*0010*/ 	.short	0x0007
        /*0012*/ 	.short	0x0038
        /*0014*/ 	.byte	0x00, 0xf5, 0x21, 0x00


	//----- nvinfo : EIATTR_KPARAM_INFO
	.align		4
.L_34:
        /*0018*/ 	.byte	0x04, 0x17
        /*001a*/ 	.short	(.L_36 - .L_35)
.L_35:
        /*001c*/ 	.word	0x00000000
        /*0020*/ 	.short	0x0006
        /*0022*/ 	.short	0x0030
        /*0024*/ 	.byte	0x00, 0xf5, 0x21, 0x00


	//----- nvinfo : EIATTR_KPARAM_INFO
	.align		4
.L_36:
        /*0028*/ 	.byte	0x04, 0x17
        /*002a*/ 	.short	(.L_38 - .L_37)
.L_37:
        /*002c*/ 	.word	0x00000000
        /*0030*/ 	.short	0x0005
        /*0032*/ 	.short	0x0028
        /*0034*/ 	.byte	0x00, 0xf5, 0x21, 0x00


	//----- nvinfo : EIATTR_KPARAM_INFO
	.align		4
.L_38:
        /*0038*/ 	.byte	0x04, 0x17
        /*003a*/ 	.short	(.L_40 - .L_39)
.L_39:
        /*003c*/ 	.word	0x00000000
        /*0040*/ 	.short	0x0004
        /*0042*/ 	.short	0x0020
        /*0044*/ 	.byte	0x00, 0xf5, 0x21, 0x00


	//----- nvinfo : EIATTR_KPARAM_INFO
	.align		4
.L_40:
        /*0048*/ 	.byte	0x04, 0x17
        /*004a*/ 	.short	(.L_42 - .L_41)
.L_41:
        /*004c*/ 	.word	0x00000000
        /*0050*/ 	.short	0x0003
        /*0052*/ 	.short	0x0018
        /*0054*/ 	.byte	0x00, 0xf5, 0x21, 0x00


	//----- nvinfo : EIATTR_KPARAM_INFO
	.align		4
.L_42:
        /*0058*/ 	.byte	0x04, 0x17
        /*005a*/ 	.short	(.L_44 - .L_43)
.L_43:
        /*005c*/ 	.word	0x00000000
        /*0060*/ 	.short	0x0002
        /*0062*/ 	.short	0x0010
        /*0064*/ 	.byte	0x00, 0xf5, 0x21, 0x00


	//----- nvinfo : EIATTR_KPARAM_INFO
	.align		4
.L_44:
        /*0068*/ 	.byte	0x04, 0x17
        /*006a*/ 	.short	(.L_46 - .L_45)
.L_45:
        /*006c*/ 	.word	0x00000000
        /*0070*/ 	.short	0x0001
        /*0072*/ 	.short	0x0008
        /*0074*/ 	.byte	0x00, 0xf5, 0x21, 0x00


	//----- nvinfo : EIATTR_KPARAM_INFO
	.align		4
.L_46:
        /*0078*/ 	.byte	0x04, 0x17
        /*007a*/ 	.short	(.L_48 - .L_47)
.L_47:
        /*007c*/ 	.word	0x00000000
        /*0080*/ 	.short	0x0000
        /*0082*/ 	.short	0x0000
        /*0084*/ 	.byte	0x00, 0xf5, 0x21, 0x00


	//----- nvinfo : EIATTR_SPARSE_MMA_MASK
	.align		4
.L_48:
        /*0088*/ 	.byte	0x03, 0x50
        /*008a*/ 	.short	0x0000


	//----- nvinfo : EIATTR_MAXREG_COUNT
	.align		4
        /*008c*/ 	.byte	0x03, 0x1b
        /*008e*/ 	.short	0x00ff


	//----- nvinfo : EIATTR_NUM_BARRIERS
	.align		4
        /*0090*/ 	.byte	0x02, 0x4c
        /*0092*/ 	.byte	0x01
	.zero		1


	//----- nvinfo : EIATTR_EXTERNS
	.align		4
        /*0094*/ 	.byte	0x04, 0x0f
        /*0096*/ 	.short	(.L_50 - .L_49)


	//   ....[0]....
	.align		4
.L_49:
        /*0098*/ 	.word	index@(vprintf)


	//----- nvinfo : EIATTR_MERCURY_ISA_VERSION
	.align		4
.L_50:
        /*009c*/ 	.byte	0x03, 0x5f
        /*009e*/ 	.short	0x0101


	//----- nvinfo : EIATTR_INT_WARP_WIDE_INSTR_OFFSETS
	.align		4
        /*00a0*/ 	.byte	0x04, 0x31
        /*00a2*/ 	.short	(.L_52 - .L_51)


	//   ....[0]....
.L_51:
        /*00a4*/ 	.word	0x00000e40


	//   ....[1]....
        /*00a8*/ 	.word	0x00000f20


	//   ....[2]....
        /*00ac*/ 	.word	0x000010a0


	//   ....[3]....
        /*00b0*/ 	.word	0x00001170


	//   ....[4]....
        /*00b4*/ 	.word	0x00001290


	//   ....[5]....
        /*00b8*/ 	.word	0x000013a0


	//----- nvinfo : EIATTR_VRC_CTA_INIT_COUNT
	.align		4
.L_52:
        /*00bc*/ 	.byte	0x02, 0x4a
	.zero		1
	.zero		1


	//----- nvinfo : EIATTR_SYSCALL_OFFSETS
	.align		4
        /*00c0*/ 	.byte	0x04, 0x46
        /*00c2*/ 	.short	(.L_54 - .L_53)


	//   ....[0]....
.L_53:
        /*00c4*/ 	.word	0x000001b0


	//   ....[1]....
        /*00c8*/ 	.word	0x00000260


	//   ....[2]....
        /*00cc*/ 	.word	0x00000310


	//   ....[3]....
        /*00d0*/ 	.word	0x000003c0


	//   ....[4]....
        /*00d4*/ 	.word	0x00000470


	//   ....[5]....
        /*00d8*/ 	.word	0x00000520


	//   ....[6]....
        /*00dc*/ 	.word	0x000005d0


	//   ....[7]....
        /*00e0*/ 	.word	0x00000680


	//   ....[8]....
        /*00e4*/ 	.word	0x00000730


	//   ....[9]....
        /*00e8*/ 	.word	0x000007e0


	//   ....[10]....
        /*00ec*/ 	.word	0x00000890


	//   ....[11]....
        /*00f0*/ 	.word	0x00000900


	//   ....[12]....
        /*00f4*/ 	.word	0x000009b0


	//   ....[13]....
        /*00f8*/ 	.word	0x00000ad0


	//   ....[14]....
        /*00fc*/ 	.word	0x00000be0


	//   ....[15]....
        /*0100*/ 	.word	0x00000d80


	//   ....[16]....
        /*0104*/ 	.word	0x00001080


	//   ....[17]....
        /*0108*/ 	.word	0x00001400


	//   ....[18]....
        /*010c*/ 	.word	0x00001470


	//   ....[19]....
        /*0110*/ 	.word	0x00001520


	//   ....[20]....
        /*0114*/ 	.word	0x000015d0


	//   ....[21]....
        /*0118*/ 	.word	0x00001680


	//   ....[22]....
        /*011c*/ 	.word	0x00001730


	//   ....[23]....
        /*0120*/ 	.word	0x000017e0


	//   ....[24]....
        /*0124*/ 	.word	0x00001890


	//   ....[25]....
        /*0128*/ 	.word	0x00001940


	//   ....[26]....
        /*012c*/ 	.word	0x000019f0


	//   ....[27]....
        /*0130*/ 	.word	0x00001aa0


	//   ....[28]....
        /*0134*/ 	.word	0x00001b10


	//   ....[29]....
        /*0138*/ 	.word	0x00001b80


	//   ....[30]....
        /*013c*/ 	.word	0x00001c30


	//   ....[31]....
        /*0140*/ 	.word	0x00001ce0


	//   ....[32]....
        /*0144*/ 	.word	0x00001d90


	//   ....[33]....
        /*0148*/ 	.word	0x00001e40


	//   ....[34]....
        /*014c*/ 	.word	0x00001ef0


	//   ....[35]....
        /*0150*/ 	.word	0x00001fa0


	//   ....[36]....
        /*0154*/ 	.word	0x00002050


	//   ....[37]....
        /*0158*/ 	.word	0x00002100


	//   ....[38]....
        /*015c*/ 	.word	0x000021b0


	//   ....[39]....
        /*0160*/ 	.word	0x00002220


	//----- nvinfo : EIATTR_EXIT_INSTR_OFFSETS
	.align		4
.L_54:
        /*0164*/ 	.byte	0x04, 0x1c
        /*0166*/ 	.short	(.L_56 - .L_55)


	//   ....[0]....
.L_55:
        /*0168*/ 	.word	0x000022a0


	//   ....[1]....
        /*016c*/ 	.word	0x00002340


	//----- nvinfo : EIATTR_CRS_STACK_SIZE
	.align		4
.L_56:
        /*0170*/ 	.byte	0x04, 0x1e
        /*0172*/ 	.short	(.L_58 - .L_57)
.L_57:
        /*0174*/ 	.word	0x00000000


	//----- nvinfo : EIATTR_CBANK_PARAM_SIZE
	.align		4
.L_58:
        /*0178*/ 	.byte	0x03, 0x19
        /*017a*/ 	.short	0x0040


	//----- nvinfo : EIATTR_PARAM_CBANK
	.align		4
        /*017c*/ 	.byte	0x04, 0x0a
        /*017e*/ 	.short	(.L_60 - .L_59)
	.align		4
.L_59:
        /*0180*/ 	.word	index@(.nv.constant0._Z10bfs_kernelPjS_S_S_S_S_S_S_)
        /*0184*/ 	.short	0x0380
        /*0186*/ 	.short	0x0040


	//----- nvinfo : EIATTR_SW_WAR
	.align		4
.L_60:
        /*0188*/ 	.byte	0x04, 0x36
        /*018a*/ 	.short	(.L_62 - .L_61)
.L_61:
        /*018c*/ 	.word	0x00000008
.L_62:


//--------------------- .nv.info._Z17initialize_kerneljPjS_S_S_S_ --------------------------
	.section	.nv.info._Z17initialize_kerneljPjS_S_S_S_,"",@"SHT_CUDA_INFO"
	.sectionflags	@""
	.align	4


	//----- nvinfo : EIATTR_CUDA_API_VERSION
	.align		4
        /*0000*/ 	.byte	0x04, 0x37
        /*0002*/ 	.short	(.L_64 - .L_63)
.L_63:
        /*0004*/ 	.word	0x00000082


	//----- nvinfo : EIATTR_KPARAM_INFO
	.align		4
.L_64:
        /*0008*/ 	.byte	0x04, 0x17
        /*000a*/ 	.short	(.L_66 - .L_65)
.L_65:
        /*000c*/ 	.word	0x00000000
        /*0010*/ 	.short	0x0005
        /*0012*/ 	.short	0x0028
        /*0014*/ 	.byte	0x00, 0xf5, 0x21, 0x00


	//----- nvinfo : EIATTR_KPARAM_INFO
	.align		4
.L_66:
        /*0018*/ 	.byte	0x04, 0x17
        /*001a*/ 	.short	(.L_68 - .L_67)
.L_67:
        /*001c*/ 	.word	0x00000000
        /*0020*/ 	.short	0x0004
        /*0022*/ 	.short	0x0020
        /*0024*/ 	.byte	0x00, 0xf5, 0x21, 0x00


	//----- nvinfo : EIATTR_KPARAM_INFO
	.align		4
.L_68:
        /*0028*/ 	.byte	0x04, 0x17
        /*002a*/ 	.short	(.L_70 - .L_69)
.L_69:
        /*002c*/ 	.word	0x00000000
        /*0030*/ 	.short	0x0003
        /*0032*/ 	.short	0x0018
        /*0034*/ 	.byte	0x00, 0xf5, 0x21, 0x00


	//----- nvinfo : EIATTR_KPARAM_INFO
	.align		4
.L_70:
        /*0038*/ 	.byte	0x04, 0x17
        /*003a*/ 	.short	(.L_72 - .L_71)
.L_71:
        /*003c*/ 	.word	0x00000000
        /*0040*/ 	.short	0x0002
        /*0042*/ 	.short	0x0010
        /*0044*/ 	.byte	0x00, 0xf5, 0x21, 0x00


	//----- nvinfo : EIATTR_KPARAM_INFO
	.align		4
.L_72:
        /*0048*/ 	.byte	0x04, 0x17
        /*004a*/ 	.short	(.L_74 - .L_73)
.L_73:
        /*004c*/ 	.word	0x00000000
        /*0050*/ 	.short	0x0001
        /*0052*/ 	.short	0x0008
        /*0054*/ 	.byte	0x00, 0xf5, 0x21, 0x00


	//----- nvinfo : EIATTR_KPARAM_INFO
	.align		4
.L_74:
        /*0058*/ 	.byte	0x04, 0x17
        /*005a*/ 	.short	(.L_76 - .L_75)
.L_75:
        /*005c*/ 	.word	0x00000000
        /*0060*/ 	.short	0x0000
        /*0062*/ 	.short	0x0000
        /*0064*/ 	.byte	0x00, 0xf0, 0x11, 0x00


	//----- nvinfo : EIATTR_SPARSE_MMA_MASK
	.align		4
.L_76:
        /*0068*/ 	.byte	0x03, 0x50
        /*006a*/ 	.short	0x0000


	//----- nvinfo : EIATTR_MAXREG_COUNT
	.align		4
        /*006c*/ 	.byte	0x03, 0x1b
        /*006e*/ 	.short	0x00ff


	//----- nvinfo : EIATTR_EXTERNS
	.align		4
        /*0070*/ 	.byte	0x04, 0x0f
        /*0072*/ 	.short	(.L_78 - .L_77)


	//   ....[0]....
	.align		4
.L_77:
        /*0074*/ 	.word	index@(vprintf)


	//----- nvinfo : EIATTR_MERCURY_ISA_VERSION
	.align		4
.L_78:
        /*0078*/ 	.byte	0x03, 0x5f
        /*007a*/ 	.short	0x0101


	//----- nvinfo : EIATTR_VRC_CTA_INIT_COUNT
	.align		4
        /*007c*/ 	.byte	0x02, 0x4a
	.zero		1
	.zero		1


	//----- nvinfo : EIATTR_SYSCALL_OFFSETS
	.align		4
        /*0080*/ 	.byte	0x04, 0x46
        /*0082*/ 	.short	(.L_80 - .L_79)


	//   ....[0]....
.L_79:
        /*0084*/ 	.word	0x00000230


	//----- nvinfo : EIATTR_EXIT_INSTR_OFFSETS
	.align		4
.L_80:
        /*0088*/ 	.byte	0x04, 0x1c
        /*008a*/ 	.short	(.L_82 - .L_81)


	//   ....[0]....
.L_81:
        /*008c*/ 	.word	0x00000080


	//   ....[1]....
        /*0090*/ 	.word	0x00000240


	//----- nvinfo : EIATTR_CRS_STACK_SIZE
	.align		4
.L_82:
        /*0094*/ 	.byte	0x04, 0x1e
        /*0096*/ 	.short	(.L_84 - .L_83)
.L_83:
        /*0098*/ 	.word	0x00000000


	//----- nvinfo : EIATTR_CBANK_PARAM_SIZE
	.align		4
.L_84:
        /*009c*/ 	.byte	0x03, 0x19
        /*009e*/ 	.short	0x0030


	//----- nvinfo : EIATTR_PARAM_CBANK
	.align		4
        /*00a0*/ 	.byte	0x04, 0x0a
        /*00a2*/ 	.short	(.L_86 - .L_85)
	.align		4
.L_85:
        /*00a4*/ 	.word	index@(.nv.constant0._Z17initialize_kerneljPjS_S_S_S_)
        /*00a8*/ 	.short	0x0380
        /*00aa*/ 	.short	0x0030


	//----- nvinfo : EIATTR_SW_WAR
	.align		4
.L_86:
        /*00ac*/ 	.byte	0x04, 0x36
        /*00ae*/ 	.short	(.L_88 - .L_87)
.L_87:
        /*00b0*/ 	.word	0x00000008
.L_88:


//--------------------- .nv.info._Z11swap_kernelPjS_ --------------------------
	.section	.nv.info._Z11swap_kernelPjS_,"",@"SHT_CUDA_INFO"
	.sectionflags	@""
	.align	4


	//----- nvinfo : EIATTR_CUDA_API_VERSION
	.align		4
        /*0000*/ 	.byte	0x04, 0x37
        /*0002*/ 	.short	(.L_90 - .L_89)
.L_89:
        /*0004*/ 	.word	0x00000082


	//----- nvinfo : EIATTR_KPARAM_INFO
	.align		4
.L_90:
        /*0008*/ 	.byte	0x04, 0x17
        /*000a*/ 	.short	(.L_92 - .L_91)
.L_91:
        /*000c*/ 	.word	0x00000000
        /*0010*/ 	.short	0x0001
        /*0012*/ 	.short	0x0008
        /*0014*/ 	.byte	0x00, 0xf5, 0x21, 0x00


	//----- nvinfo : EIATTR_KPARAM_INFO
	.align		4
.L_92:
        /*0018*/ 	.byte	0x04, 0x17
        /*001a*/ 	.short	(.L_94 - .L_93)
.L_93:
        /*001c*/ 	.word	0x00000000
        /*0020*/ 	.short	0x0000
        /*0022*/ 	.short	0x0000
        /*0024*/ 	.byte	0x00, 0xf5, 0x21, 0x00


	//----- nvinfo : EIATTR_SPARSE_MMA_MASK
	.align		4
.L_94:
        /*0028*/ 	.byte	0x03, 0x50
        /*002a*/ 	.short	0x0000


	//----- nvinfo : EIATTR_MAXREG_COUNT
	.align		4
        /*002c*/ 	.byte	0x03, 0x1b
        /*002e*/ 	.short	0x00ff


	//----- nvinfo : EIATTR_EXTERNS
	.align		4
        /*0030*/ 	.byte	0x04, 0x0f
        /*0032*/ 	.short	(.L_96 - .L_95)


	//   ....[0]....
	.align		4
.L_95:
        /*0034*/ 	.word	index@(vprintf)


	//----- nvinfo : EIATTR_MERCURY_ISA_VERSION
	.align		4
.L_96:
        /*0038*/ 	.byte	0x03, 0x5f
        /*003a*/ 	.short	0x0101


	//----- nvinfo : EIATTR_VRC_CTA_INIT_COUNT
	.align		4
        /*003c*/ 	.byte	0x02, 0x4a
	.zero		1
	.zero		1


	//----- nvinfo : EIATTR_SYSCALL_OFFSETS
	.align		4
        /*0040*/ 	.byte	0x04, 0x46
        /*0042*/ 	.short	(.L_98 - .L_97)


	//   ....[0]....
.L_97:
        /*0044*/ 	.word	0x00000180


	//----- nvinfo : EIATTR_EXIT_INSTR_OFFSETS
	.align		4
.L_98:
        /*0048*/ 	.byte	0x04, 0x1c
        /*004a*/ 	.short	(.L_100 - .L_99)


	//   ....[0]....
.L_99:
        /*004c*/ 	.word	0x00000080


	//   ....[1]....
        /*0050*/ 	.word	0x00000190


	//----- nvinfo : EIATTR_CRS_STACK_SIZE
	.align		4
.L_100:
        /*0054*/ 	.byte	0x04, 0x1e
        /*0056*/ 	.short	(.L_102 - .L_101)
.L_101:
        /*0058*/ 	.word	0x00000000


	//----- nvinfo : EIATTR_CBANK_PARAM_SIZE
	.align		4
.L_102:
        /*005c*/ 	.byte	0x03, 0x19
        /*005e*/ 	.short	0x0010


	//----- nvinfo : EIATTR_PARAM_CBANK
	.align		4
        /*0060*/ 	.byte	0x04, 0x0a
        /*0062*/ 	.short	(.L_104 - .L_103)
	.align		4
.L_103:
        /*0064*/ 	.word	index@(.nv.constant0._Z11swap_kernelPjS_)
        /*0068*/ 	.short	0x0380
        /*006a*/ 	.short	0x0010


	//----- nvinfo : EIATTR_SW_WAR
	.align		4
.L_104:
        /*006c*/ 	.byte	0x04, 0x36
        /*006e*/ 	.short	(.L_106 - .L_105)
.L_105:
        /*0070*/ 	.word	0x00000008
.L_106:


//--------------------- .nv.callgraph             --------------------------
	.section	.nv.callgraph,"",@"SHT_CUDA_CALLGRAPH"
	.align	4
	.sectionentsize	8
	.align		4
        /*0000*/ 	.word	0x00000000
	.align		4
        /*0004*/ 	.word	0xffffffff
	.align		4
        /*0008*/ 	.word	index@(_Z10bfs_kernelPjS_S_S_S_S_S_S_)
	.align		4
        /*000c*/ 	.word	index@(vprintf)
	.align		4
        /*0010*/ 	.word	index@(_Z17initialize_kerneljPjS_S_S_S_)
	.align		4
        /*0014*/ 	.word	index@(vprintf)
	.align		4
        /*0018*/ 	.word	index@(_Z11swap_kernelPjS_)
	.align		4
        /*001c*/ 	.word	index@(vprintf)
	.align		4
        /*0020*/ 	.word	0x00000000
	.align		4
        /*0024*/ 	.word	0xfffffffe
	.align		4
        /*0028*/ 	.word	0x00000000
	.align		4
        /*002c*/ 	.word	0xfffffffd
	.align		4
        /*0030*/ 	.word	0x00000000
	.align		4
        /*0034*/ 	.word	0xfffffffc


//--------------------- .nv.constant4             --------------------------
	.section	.nv.constant4,"a",@progbits
	.align	8
	.align		8
.nv.constant4:
        /*0000*/ 	.dword	vprintf
	.align		8
        /*0008*/ 	.dword	$str
	.align		8
        /*0010*/ 	.dword	$str$1
	.align		8
        /*0018*/ 	.dword	$str$2
	.align		8
        /*0020*/ 	.dword	$str$3
	.align		8
        /*0028*/ 	.dword	$str$4
	.align		8
        /*0030*/ 	.dword	$str$5
	.align		8
        /*0038*/ 	.dword	$str$6
	.align		8
        /*0040*/ 	.dword	$str$7
	.align		8
        /*0048*/ 	.dword	$str$8
	.align		8
        /*0050*/ 	.dword	$str$9
	.align		8
        /*0058*/ 	.dword	$str$10
	.align		8
        /*0060*/ 	.dword	$str$11
	.align		8
        /*0068*/ 	.dword	$str$12


//--------------------- .text._Z10bfs_kernelPjS_S_S_S_S_S_S_ --------------------------
	.section	.text._Z10bfs_kernelPjS_S_S_S_S_S_S_,"ax",@progbits
	.align	128
        .global         _Z10bfs_kernelPjS_S_S_S_S_S_S_
        .type           _Z10bfs_kernelPjS_S_S_S_S_S_S_,@function
        .size           _Z10bfs_kernelPjS_S_S_S_S_S_S_,(.L_x_53 - _Z10bfs_kernelPjS_S_S_S_S_S_S_)
        .other          _Z10bfs_kernelPjS_S_S_S_S_S_S_,@"STO_CUDA_ENTRY STV_DEFAULT"
_Z10bfs_kernelPjS_S_S_S_S_S_S_:
.text._Z10bfs_kernelPjS_S_S_S_S_S_S_:
[----:B------:R-:W0:Y:S01]  /*0000*/  LDC R1, c[0x0][0x37c] ;  /* 0x0000df00ff017b82 */ /* 0x000e220000000800 */
[----:B------:R-:W1:Y:S01]  /*0010*/  S2R R26, SR_TID.X ;  /* 0x00000000001a7919 */ /* 0x000e620000002100 */
[----:B------:R-:W2:Y:S06]  /*0020*/  LDCU UR5, c[0x0][0x2fc] ;  /* 0x00005f80ff0577ac */ /* 0x000eac0008000800 */
[----:B------:R-:W3:Y:S01]  /*0030*/  S2UR UR6, SR_CTAID.X ;  /* 0x00000000000679c3 */ /* 0x000ee20000002500 */
[----:B0-----:R-:W-:Y:S01]  /*0040*/  VIADD R1, R1, 0xfffffff0 ;  /* 0xfffffff001017836 */ /* 0x001fe20000000000 */
[----:B------:R-:W-:Y:S01]  /*0050*/  BSSY.RECONVERGENT B6, `(.L_x_0) ;  /* 0x0000097000067945 */ /* 0x000fe20003800200 */
[----:B------:R-:W0:Y:S01]  /*0060*/  LDCU UR4, c[0x0][0x2f8] ;  /* 0x00005f00ff0477ac */ /* 0x000e220008000800 */
[----:B------:R-:W4:Y:S04]  /*0070*/  LDCU.64 UR36, c[0x0][0x358] ;  /* 0x00006b00ff2477ac */ /* 0x000f280008000a00 */
[----:B------:R-:W3:Y:S01]  /*0080*/  LDC R25, c[0x0][0x360] ;  /* 0x0000d800ff197b82 */ /* 0x000ee20000000800 */
[----:B0-----:R-:W-:-:S05]  /*0090*/  IADD3 R24, P1, PT, R1, UR4, RZ ;  /* 0x0000000401187c10 */ /* 0x001fca000ff3e0ff */
[----:B--2---:R-:W-:Y:S01]  /*00a0*/  IMAD.X R2, RZ, RZ, UR5, P1 ;  /* 0x00000005ff027e24 */ /* 0x004fe200088e06ff */
[----:B-1----:R-:W-:Y:S01]  /*00b0*/  ISETP.NE.AND P0, PT, R26, RZ, PT ;  /* 0x000000ff1a00720c */ /* 0x002fe20003f05270 */
[----:B---3--:R-:W-:-:S12]  /*00c0*/  IMAD R16, R25, UR6, R26 ;  /* 0x0000000619107c24 */ /* 0x008fd8000f8e021a */
[----:B------:R-:W0:Y:S01]  /*00d0*/  @!P0 S2R R3, SR_CgaCtaId ;  /* 0x0000000000038919 */ /* 0x000e220000008800 */
[----:B------:R-:W-:-:S04]  /*00e0*/  @!P0 MOV R0, 0x400 ;  /* 0x0000040000008802 */ /* 0x000fc80000000f00 */
[----:B0-----:R-:W-:-:S05]  /*00f0*/  @!P0 LEA R0, R3, R0, 0x18 ;  /* 0x0000000003008211 */ /* 0x001fca00078ec0ff */
[----:B------:R0:W-:Y:S01]  /*0100*/  @!P0 STS [R0+0x100], RZ ;  /* 0x000100ff00008388 */ /* 0x0001e20000000800 */
[----:B------:R-:W-:Y:S01]  /*0110*/  BAR.SYNC.DEFER_BLOCKING 0x0 ;  /* 0x0000000000007b1d */ /* 0x000fe20000010000 */
[----:B------:R-:W-:-:S13]  /*0120*/  ISETP.NE.AND P0, PT, R26, RZ, PT ;  /* 0x000000ff1a00720c */ /* 0x000fda0003f05270 */
[----:B0---4-:R-:W-:Y:S05]  /*0130*/  @P0 BRA `(.L_x_1) ;  /* 0x0000000800200947 */ /* 0x011fea0003800000 */
[----:B------:R-:W-:Y:S01]  /*0140*/  MOV R17, 0x0 ;  /* 0x0000000000117802 */ /* 0x000fe20000000f00 */
[----:B------:R-:W0:Y:S01]  /*0150*/  LDCU.64 UR4, c[0x4][0x18] ;  /* 0x01000300ff0477ac */ /* 0x000e220008000a00 */
[----:B------:R-:W-:Y:S02]  /*0160*/  CS2R R6, SRZ ;  /* 0x0000000000067805 */ /* 0x000fe4000001ff00 */
[----:B------:R1:W2:Y:S01]  /*0170*/  LDC.64 R8, c[0x4][R17] ;  /* 0x0100000011087b82 */ /* 0x0002a20000000a00 */
[----:B0-----:R-:W-:Y:S01]  /*0180*/  IMAD.U32 R4, RZ, RZ, UR4 ;  /* 0x00000004ff047e24 */ /* 0x001fe2000f8e00ff */
[----:B-1----:R-:W-:-:S07]  /*0190*/  MOV R5, UR5 ;  /* 0x0000000500057c02 */ /* 0x002fce0008000f00 */
[----:B------:R-:W-:-:S07]  /*01a0*/  LEPC R20, `(.L_x_2) ;  /* 0x000000001014794e */ /* 0x000fce0000000000 */
[----:B--2---:R-:W-:Y:S05]  /*01b0*/  CALL.ABS.NOINC R8 ;  /* 0x0000000008007343 */ /* 0x004fea0003c00000 */
.L_x_2:
[----:B------:R-:W0:Y:S01]  /*01c0*/  LDC.64 R10, c[0x0][0x3a0] ;  /* 0x0000e800ff0a7b82 */ /* 0x000e220000000a00 */
[----:B------:R-:W1:Y:S01]  /*01d0*/  LDCU.64 UR4, c[0x4][0x20] ;  /* 0x01000400ff0477ac */ /* 0x000e620008000a00 */
[----:B0-----:R-:W2:Y:S06]  /*01e0*/  LDG.E R10, desc[UR36][R10.64] ;  /* 0x000000240a0a7981 */ /* 0x001eac000c1e1900 */
[----:B------:R0:W3:Y:S01]  /*01f0*/  LDC.64 R8, c[0x4][R17] ;  /* 0x0100000011087b82 */ /* 0x0000e20000000a00 */
[----:B-1----:R-:W-:Y:S01]  /*0200*/  IMAD.U32 R4, RZ, RZ, UR4 ;  /* 0x00000004ff047e24 */ /* 0x002fe2000f8e00ff */
[----:B------:R-:W-:Y:S01]  /*0210*/  MOV R7, R2 ;  /* 0x0000000200077202 */ /* 0x000fe20000000f00 */
[----:B------:R-:W-:-:S02]  /*0220*/  IMAD.U32 R5, RZ, RZ, UR5 ;  /* 0x00000005ff057e24 */ /* 0x000fc4000f8e00ff */
[----:B------:R-:W-:Y:S01]  /*0230*/  IMAD.MOV.U32 R6, RZ, RZ, R24 ;  /* 0x000000ffff067224 */ /* 0x000fe200078e0018 */
[----:B--23--:R0:W-:Y:S06]  /*0240*/  STL [R1], R10 ;  /* 0x0000000a01007387 */ /* 0x00c1ec0000100800 */
[----:B------:R-:W-:-:S07]  /*0250*/  LEPC R20, `(.L_x_3) ;  /* 0x000000001014794e */ /* 0x000fce0000000000 */
[----:B0-----:R-:W-:Y:S05]  /*0260*/  CALL.ABS.NOINC R8 ;  /* 0x0000000008007343 */ /* 0x001fea0003c00000 */
.L_x_3:
        /* <DEDUP_REMOVED lines=11> */
.L_x_4:
        /* <DEDUP_REMOVED lines=11> */
.L_x_5:
        /* <DEDUP_REMOVED lines=11> */
.L_x_6:
        /* <DEDUP_REMOVED lines=11> */
.L_x_7:
        /* <DEDUP_REMOVED lines=11> */
.L_x_8:
        /* <DEDUP_REMOVED lines=11> */
.L_x_9:
        /* <DEDUP_REMOVED lines=11> */
.L_x_10:
[----:B------:R-:W0:Y:S01]  /*0740*/  LDC.64 R10, c[0x0][0x3a0] ;  /* 0x0000e800ff0a7b82 */ /* 0x000e220000000a00 */
[----:B------:R-:W1:Y:S01]  /*0750*/  LDCU.64 UR4, c[0x4][0x20] ;  /* 0x01000400ff0477ac */ /* 0x000e620008000a00 */
[----:B0-----:R-:W2:Y:S06]  /*0760*/  LDG.E R0, desc[UR36][R10.64+0x20] ;  /* 0x000020240a007981 */ /* 0x001eac000c1e1900 */
[----:B------:R0:W3:Y:S01]  /*0770*/  LDC.64 R8, c[0x4][R17] ;  /* 0x0100000011087b82 */ /* 0x0000e20000000a00 */
[----:B-1----:R-:W-:Y:S01]  /*0780*/  IMAD.U32 R4, RZ, RZ, UR4 ;  /* 0x00000004ff047e24 */ /* 0x002fe2000f8e00ff */
[----:B------:R-:W-:Y:S01]  /*0790*/  MOV R5, UR5 ;  /* 0x0000000500057c02 */ /* 0x000fe20008000f00 */
[----:B------:R-:W-:-:S02]  /*07a0*/  IMAD.MOV.U32 R6, RZ, RZ, R24 ;  /* 0x000000ffff067224 */ /* 0x000fc400078e0018 */
[----:B------:R-:W-:Y:S01]  /*07b0*/  IMAD.MOV.U32 R7, RZ, RZ, R2 ;  /* 0x000000ffff077224 */ /* 0x000fe200078e0002 */
[----:B--23--:R0:W-:Y:S06]  /*07c0*/  STL [R1], R0 ;  /* 0x0000000001007387 */ /* 0x00c1ec0000100800 */
[----:B------:R-:W-:-:S07]  /*07d0*/  LEPC R20, `(.L_x_11) ;  /* 0x000000001014794e */ /* 0x000fce0000000000 */
[----:B0-----:R-:W-:Y:S05]  /*07e0*/  CALL.ABS.NOINC R8 ;  /* 0x0000000008007343 */ /* 0x001fea0003c00000 */
.L_x_11:
[----:B------:R-:W0:Y:S01]  /*07f0*/  LDC.64 R10, c[0x0][0x3a0] ;  /* 0x0000e800ff0a7b82 */ /* 0x000e220000000a00 */
[----:B------:R-:W1:Y:S01]  /*0800*/  LDCU.64 UR4, c[0x4][0x20] ;  /* 0x01000400ff0477ac */ /* 0x000e620008000a00 */
[----:B0-----:R-:W2:Y:S06]  /*0810*/  LDG.E R0, desc[UR36][R10.64+0x24] ;  /* 0x000024240a007981 */ /* 0x001eac000c1e1900 */
[----:B------:R0:W3:Y:S01]  /*0820*/  LDC.64 R8, c[0x4][R17] ;  /* 0x0100000011087b82 */ /* 0x0000e20000000a00 */
[----:B-1----:R-:W-:Y:S01]  /*0830*/  MOV R4, UR4 ;  /* 0x0000000400047c02 */ /* 0x002fe20008000f00 */
[----:B------:R-:W-:Y:S01]  /*0840*/  IMAD.U32 R5, RZ, RZ, UR5 ;  /* 0x00000005ff057e24 */ /* 0x000fe2000f8e00ff */
[----:B------:R-:W-:Y:S01]  /*0850*/  MOV R7, R2 ;  /* 0x0000000200077202 */ /* 0x000fe20000000f00 */
[----:B------:R-:W-:Y:S01]  /*0860*/  IMAD.MOV.U32 R6, RZ, RZ, R24 ;  /* 0x000000ffff067224 */ /* 0x000fe200078e0018 */
[----:B--23--:R0:W-:Y:S06]  /*0870*/  STL [R1], R0 ;  /* 0x0000000001007387 */ /* 0x00c1ec0000100800 */
[----:B------:R-:W-:-:S07]  /*0880*/  LEPC R20, `(.L_x_12) ;  /* 0x000000001014794e */ /* 0x000fce0000000000 */
[----:B0-----:R-:W-:Y:S05]  /*0890*/  CALL.ABS.NOINC R8 ;  /* 0x0000000008007343 */ /* 0x001fea0003c00000 */
.L_x_12:
[----:B------:R0:W1:Y:S01]  /*08a0*/  LDC.64 R8, c[0x4][R17] ;  /* 0x0100000011087b82 */ /* 0x0000620000000a00 */
[----:B------:R-:W2:Y:S01]  /*08b0*/  LDCU.64 UR4, c[0x4][0x28] ;  /* 0x01000500ff0477ac */ /* 0x000ea20008000a00 */
[----:B------:R-:W-:Y:S01]  /*08c0*/  CS2R R6, SRZ ;  /* 0x0000000000067805 */ /* 0x000fe2000001ff00 */
[----:B--2---:R-:W-:Y:S02]  /*08d0*/  IMAD.U32 R4, RZ, RZ, UR4 ;  /* 0x00000004ff047e24 */ /* 0x004fe4000f8e00ff */
[----:B0-----:R-:W-:-:S07]  /*08e0*/  IMAD.U32 R5, RZ, RZ, UR5 ;  /* 0x00000005ff057e24 */ /* 0x001fce000f8e00ff */
[----:B------:R-:W-:-:S07]  /*08f0*/  LEPC R20, `(.L_x_13) ;  /* 0x000000001014794e */ /* 0x000fce0000000000 */
[----:B-1----:R-:W-:Y:S05]  /*0900*/  CALL.ABS.NOINC R8 ;  /* 0x0000000008007343 */ /* 0x002fea0003c00000 */
.L_x_13:
        /* <DEDUP_REMOVED lines=11> */
.L_x_1:
[----:B------:R-:W-:Y:S05]  /*09c0*/  BSYNC.RECONVERGENT B6 ;  /* 0x0000000000067941 */ /* 0x000fea0003800200 */
.L_x_0:
[----:B------:R-:W0:Y:S02]  /*09d0*/  LDC.64 R4, c[0x0][0x388] ;  /* 0x0000e200ff047b82 */ /* 0x000e240000000a00 */
[----:B0-----:R-:W2:Y:S02]  /*09e0*/  LDG.E R5, desc[UR36][R4.64] ;  /* 0x0000002404057981 */ /* 0x001ea4000c1e1900 */
[----:B--2---:R-:W-:-:S13]  /*09f0*/  ISETP.GE.U32.AND P0, PT, R16, R5, PT ;  /* 0x000000051000720c */ /* 0x004fda0003f06070 */
[----:B------:R-:W-:Y:S05]  /*0a00*/  @P0 BRA `(.L_x_14) ;  /* 0x0000000400fc0947 */ /* 0x000fea0003800000 */
[----:B------:R-:W0:Y:S01]  /*0a10*/  LDC.64 R28, c[0x0][0x380] ;  /* 0x0000e000ff1c7b82 */ /* 0x000e220000000a00 */
[----:B------:R-:W-:Y:S01]  /*0a20*/  MOV R17, 0x0 ;  /* 0x0000000000117802 */ /* 0x000fe20000000f00 */
[----:B------:R-:W1:Y:S01]  /*0a30*/  LDCU.64 UR4, c[0x4][0x38] ;  /* 0x01000700ff0477ac */ /* 0x000e620008000a00 */
[----:B0-----:R-:W-:-:S06]  /*0a40*/  IMAD.WIDE.U32 R28, R16, 0x4, R28 ;  /* 0x00000004101c7825 */ /* 0x001fcc00078e001c */
[----:B------:R-:W2:Y:S01]  /*0a50*/  LDG.E R28, desc[UR36][R28.64] ;  /* 0x000000241c1c7981 */ /* 0x000ea2000c1e1900 */
[----:B------:R0:W3:Y:S01]  /*0a60*/  LDC.64 R8, c[0x4][R17] ;  /* 0x0100000011087b82 */ /* 0x0000e20000000a00 */
[----:B-1----:R-:W-:Y:S01]  /*0a70*/  IMAD.U32 R4, RZ, RZ, UR4 ;  /* 0x00000004ff047e24 */ /* 0x002fe2000f8e00ff */
[----:B------:R-:W-:Y:S01]  /*0a80*/  MOV R6, R24 ;  /* 0x0000001800067202 */ /* 0x000fe20000000f00 */
[----:B------:R-:W-:Y:S02]  /*0a90*/  IMAD.U32 R5, RZ, RZ, UR5 ;  /* 0x00000005ff057e24 */ /* 0x000fe4000f8e00ff */
[----:B------:R-:W-:Y:S01]  /*0aa0*/  IMAD.MOV.U32 R7, RZ, RZ, R2 ;  /* 0x000000ffff077224 */ /* 0x000fe200078e0002 */
[----:B--23--:R0:W-:Y:S06]  /*0ab0*/  STL [R1], R28 ;  /* 0x0000001c01007387 */ /* 0x00c1ec0000100800 */
[----:B------:R-:W-:-:S07]  /*0ac0*/  LEPC R20, `(.L_x_15) ;  /* 0x000000001014794e */ /* 0x000fce0000000000 */
[----:B0-----:R-:W-:Y:S05]  /*0ad0*/  CALL.ABS.NOINC R8 ;  /* 0x0000000008007343 */ /* 0x001fea0003c00000 */
.L_x_15:
[----:B------:R-:W0:Y:S01]  /*0ae0*/  LDC.64 R30, c[0x0][0x3a0] ;  /* 0x0000e800ff1e7b82 */ /* 0x000e220000000a00 */
[C---:B------:R-:W-:Y:S01]  /*0af0*/  VIADD R3, R28.reuse, 0x1 ;  /* 0x000000011c037836 */ /* 0x040fe20000000000 */
[----:B------:R-:W-:Y:S01]  /*0b00*/  MOV R10, R16 ;  /* 0x00000010000a7202 */ /* 0x000fe20000000f00 */
[----:B------:R-:W1:Y:S01]  /*0b10*/  LDCU.64 UR4, c[0x4][0x40] ;  /* 0x01000800ff0477ac */ /* 0x000e620008000a00 */
[----:B0-----:R-:W-:-:S04]  /*0b20*/  IMAD.WIDE.U32 R18, R28, 0x4, R30 ;  /* 0x000000041c127825 */ /* 0x001fc800078e001e */
[----:B------:R-:W-:Y:S01]  /*0b30*/  IMAD.WIDE.U32 R30, R3, 0x4, R30 ;  /* 0x00000004031e7825 */ /* 0x000fe200078e001e */
[----:B------:R-:W2:Y:S04]  /*0b40*/  LDG.E R11, desc[UR36][R18.64] ;  /* 0x00000024120b7981 */ /* 0x000ea8000c1e1900 */
[----:B------:R-:W3:Y:S01]  /*0b50*/  LDG.E R0, desc[UR36][R30.64] ;  /* 0x000000241e007981 */ /* 0x000ee2000c1e1900 */
[----:B------:R0:W4:Y:S01]  /*0b60*/  LDC.64 R8, c[0x4][R17] ;  /* 0x0100000011087b82 */ /* 0x0001220000000a00 */
[----:B-1----:R-:W-:Y:S01]  /*0b70*/  IMAD.U32 R4, RZ, RZ, UR4 ;  /* 0x00000004ff047e24 */ /* 0x002fe2000f8e00ff */
[----:B------:R-:W-:Y:S01]  /*0b80*/  MOV R6, R24 ;  /* 0x0000001800067202 */ /* 0x000fe20000000f00 */
[----:B------:R-:W-:Y:S02]  /*0b90*/  IMAD.U32 R5, RZ, RZ, UR5 ;  /* 0x00000005ff057e24 */ /* 0x000fe4000f8e00ff */
[----:B------:R-:W-:Y:S01]  /*0ba0*/  IMAD.MOV.U32 R7, RZ, RZ, R2 ;  /* 0x000000ffff077224 */ /* 0x000fe200078e0002 */
[----:B--2---:R0:W-:Y:S04]  /*0bb0*/  STL.64 [R1], R10 ;  /* 0x0000000a01007387 */ /* 0x0041e80000100a00 */
[----:B---34-:R0:W-:Y:S02]  /*0bc0*/  STL [R1+0x8], R0 ;  /* 0x0000080001007387 */ /* 0x0181e40000100800 */
[----:B------:R-:W-:-:S07]  /*0bd0*/  LEPC R20, `(.L_x_16) ;  /* 0x000000001014794e */ /* 0x000fce0000000000 */
[----:B0-----:R-:W-:Y:S05]  /*0be0*/  CALL.ABS.NOINC R8 ;  /* 0x0000000008007343 */ /* 0x001fea0003c00000 */
.L_x_16:
[----:B------:R-:W2:Y:S04]  /*0bf0*/  LDG.E R17, desc[UR36][R18.64] ;  /* 0x0000002412117981 */ /* 0x000ea8000c1e1900 */
[----:B------:R-:W2:Y:S02]  /*0c00*/  LDG.E R0, desc[UR36][R30.64] ;  /* 0x000000241e007981 */ /* 0x000ea4000c1e1900 */
[----:B--2---:R-:W-:-:S13]  /*0c10*/  ISETP.GE.U32.AND P0, PT, R17, R0, PT ;  /* 0x000000001100720c */ /* 0x004fda0003f06070 */
[----:B------:R-:W-:Y:S05]  /*0c20*/  @P0 BRA `(.L_x_14) ;  /* 0x0000000400740947 */ /* 0x000fea0003800000 */
[----:B------:R-:W0:Y:S02]  /*0c30*/  LDC.64 R4, c[0x0][0x3b0] ;  /* 0x0000ec00ff047b82 */ /* 0x000e240000000a00 */
[----:B0-----:R-:W-:-:S07]  /*0c40*/  IMAD.WIDE.U32 R28, R28, 0x4, R4 ;  /* 0x000000041c1c7825 */ /* 0x001fce00078e0004 */
.L_x_23:
[----:B0-----:R-:W0:Y:S01]  /*0c50*/  LDC.64 R22, c[0x0][0x3a8] ;  /* 0x0000ea00ff167b82 */ /* 0x001e220000000a00 */
[----:B------:R-:W-:Y:S01]  /*0c60*/  ISETP.NE.AND P0, PT, R16, RZ, PT ;  /* 0x000000ff1000720c */ /* 0x000fe20003f05270 */
[----:B------:R-:W-:Y:S05]  /*0c70*/  YIELD ;  /* 0x0000000000007946 */ /* 0x000fea0003800000 */
[----:B------:R-:W-:Y:S01]  /*0c80*/  BSSY.RECONVERGENT B6, `(.L_x_17) ;  /* 0x0000011000067945 */ /* 0x000fe20003800200 */
[----:B0-----:R-:W-:-:S06]  /*0c90*/  IMAD.WIDE.U32 R22, R17, 0x4, R22 ;  /* 0x0000000411167825 */ /* 0x001fcc00078e0016 */
[----:B------:R-:W-:Y:S05]  /*0ca0*/  @!P0 BRA `(.L_x_18) ;  /* 0x0000000000388947 */ /* 0x000fea0003800000 */
[----:B------:R-:W2:Y:S01]  /*0cb0*/  LDG.E R19, desc[UR36][R22.64] ;  /* 0x0000002416137981 */ /* 0x000ea2000c1e1900 */
[----:B------:R-:W0:Y:S01]  /*0cc0*/  LDCU UR4, c[0x0][0x2f8] ;  /* 0x00005f00ff0477ac */ /* 0x000e220008000800 */
[----:B------:R-:W-:Y:S01]  /*0cd0*/  MOV R8, 0x0 ;  /* 0x0000000000087802 */ /* 0x000fe20000000f00 */
[----:B------:R-:W-:Y:S01]  /*0ce0*/  IMAD.MOV.U32 R18, RZ, RZ, R17 ;  /* 0x000000ffff127224 */ /* 0x000fe200078e0011 */
[----:B------:R-:W-:Y:S01]  /*0cf0*/  MOV R6, R24 ;  /* 0x0000001800067202 */ /* 0x000fe20000000f00 */
[----:B------:R-:W-:-:S03]  /*0d00*/  IMAD.MOV.U32 R7, RZ, RZ, R2 ;  /* 0x000000ffff077224 */ /* 0x000fc600078e0002 */
[----:B------:R-:W1:Y:S01]  /*0d10*/  LDC.64 R8, c[0x4][R8] ;  /* 0x0100000008087b82 */ /* 0x000e620000000a00 */
[----:B0-----:R-:W-:Y:S01]  /*0d20*/  IADD3 R0, PT, PT, R24, -UR4, RZ ;  /* 0x8000000418007c10 */ /* 0x001fe2000fffe0ff */
[----:B------:R-:W0:Y:S02]  /*0d30*/  LDCU.64 UR4, c[0x4][0x48] ;  /* 0x01000900ff0477ac */ /* 0x000e240008000a00 */
[----:B0-----:R-:W-:Y:S02]  /*0d40*/  IMAD.U32 R4, RZ, RZ, UR4 ;  /* 0x00000004ff047e24 */ /* 0x001fe4000f8e00ff */
[----:B------:R-:W-:Y:S01]  /*0d50*/  IMAD.U32 R5, RZ, RZ, UR5 ;  /* 0x00000005ff057e24 */ /* 0x000fe2000f8e00ff */
[----:B-12---:R0:W-:Y:S06]  /*0d60*/  STL.128 [R0], R16 ;  /* 0x0000001000007387 */ /* 0x0061ec0000100c00 */
[----:B------:R-:W-:-:S07]  /*0d70*/  LEPC R20, `(.L_x_18) ;  /* 0x000000001014794e */ /* 0x000fce0000000000 */
[----:B0-----:R-:W-:Y:S05]  /*0d80*/  CALL.ABS.NOINC R8 ;  /* 0x0000000008007343 */ /* 0x001fea0003c00000 */
.L_x_18:
[----:B------:R-:W-:Y:S05]  /*0d90*/  BSYNC.RECONVERGENT B6 ;  /* 0x0000000000067941 */ /* 0x000fea0003800200 */
.L_x_17:
[----:B------:R-:W2:Y:S01]  /*0da0*/  LDG.E R3, desc[UR36][R22.64] ;  /* 0x0000002416037981 */ /* 0x000ea2000c1e1900 */
[----:B------:R-:W2:Y:S01]  /*0db0*/  LDC.64 R4, c[0x0][0x3b8] ;  /* 0x0000ee00ff047b82 */ /* 0x000ea20000000a00 */
[----:B------:R-:W-:Y:S02]  /*0dc0*/  IMAD.MOV.U32 R7, RZ, RZ, 0x1 ;  /* 0x00000001ff077424 */ /* 0x000fe400078e00ff */
[----:B--2---:R-:W-:-:S06]  /*0dd0*/  IMAD.WIDE.U32 R4, R3, 0x4, R4 ;  /* 0x0000000403047825 */ /* 0x004fcc00078e0004 */
[----:B------:R-:W2:Y:S01]  /*0de0*/  ATOMG.E.EXCH.STRONG.GPU PT, R4, desc[UR36][R4.64], R7 ;  /* 0x80000007040479a8 */ /* 0x000ea2000c1ef124 */
[----:B------:R-:W-:Y:S01]  /*0df0*/  BSSY.RECONVERGENT B6, `(.L_x_19) ;  /* 0x000003c000067945 */ /* 0x000fe20003800200 */
[----:B--2---:R-:W-:-:S13]  /*0e00*/  ISETP.NE.AND P0, PT, R4, RZ, PT ;  /* 0x000000ff0400720c */ /* 0x004fda0003f05270 */
[----:B------:R-:W-:Y:S05]  /*0e10*/  @P0 BRA `(.L_x_20) ;  /* 0x0000000000e40947 */ /* 0x000fea0003800000 */
[----:B------:R-:W2:Y:S04]  /*0e20*/  LDG.E R9, desc[UR36][R22.64] ;  /* 0x0000002416097981 */ /* 0x000ea8000c1e1900 */
[----:B------:R-:W3:Y:S01]  /*0e30*/  LDG.E R8, desc[UR36][R28.64] ;  /* 0x000000241c087981 */ /* 0x000ee2000c1e1900 */
[----:B------:R-:W-:Y:S01]  /*0e40*/  VOTEU.ANY UR4, UPT, PT ;  /* 0x0000000000047886 */ /* 0x000fe200038e0100 */
[----:B------:R-:W-:Y:S01]  /*0e50*/  MOV R3, 0x400 ;  /* 0x0000040000037802 */ /* 0x000fe20000000f00 */
[----:B------:R-:W0:Y:S01]  /*0e60*/  FLO.U32 R12, UR4 ;  /* 0x00000004000c7d00 */ /* 0x000e2200080e0000 */
[----:B------:R-:W0:Y:S02]  /*0e70*/  S2R R7, SR_LANEID ;  /* 0x0000000000077919 */ /* 0x000e240000000000 */
[----:B------:R-:W-:Y:S01]  /*0e80*/  IADD3 R5, PT, PT, R3, 0x100, RZ ;  /* 0x0000010003057810 */ /* 0x000fe20007ffe0ff */
[----:B------:R-:W1:Y:S04]  /*0e90*/  S2R R0, SR_CgaCtaId ;  /* 0x0000000000007919 */ /* 0x000e680000008800 */
[----:B------:R-:W4:Y:S01]  /*0ea0*/  POPC R11, UR4 ;  /* 0x00000004000b7d09 */ /* 0x000f220008000000 */
[----:B------:R-:W5:Y:S01]  /*0eb0*/  S2R R6, SR_LTMASK ;  /* 0x0000000000067919 */ /* 0x000f620000003900 */
[----:B0-----:R-:W-:-:S02]  /*0ec0*/  ISETP.EQ.U32.AND P0, PT, R12, R7, PT ;  /* 0x000000070c00720c */ /* 0x001fc40003f02070 */
[----:B-1----:R-:W-:Y:S02]  /*0ed0*/  LEA R10, R0, R5, 0x18 ;  /* 0x00000005000a7211 */ /* 0x002fe400078ec0ff */
[----:B------:R-:W2:Y:S01]  /*0ee0*/  LDC.64 R4, c[0x0][0x3b0] ;  /* 0x0000ec00ff047b82 */ /* 0x000ea20000000a00 */
[----:B-----5:R-:W-:-:S08]  /*0ef0*/  LOP3.LUT R13, R6, UR4, RZ, 0xc0, !PT ;  /* 0x00000004060d7c12 */ /* 0x020fd0000f8ec0ff */
[----:B----4-:R-:W0:Y:S01]  /*0f00*/  @P0 ATOMS.ADD R11, [R10], R11 ;  /* 0x0000000b0a0b038c */ /* 0x010e220000000000 */
[----:B------:R-:W1:Y:S03]  /*0f10*/  POPC R13, R13 ;  /* 0x0000000d000d7309 */ /* 0x000e660000000000 */
[----:B0-----:R-:W1:Y:S01]  /*0f20*/  SHFL.IDX PT, R12, R11, R12, 0x1f ;  /* 0x00001f0c0b0c7589 */ /* 0x001e6200000e0000 */
[----:B--2---:R-:W-:-:S04]  /*0f30*/  IMAD.WIDE.U32 R4, R9, 0x4, R4 ;  /* 0x0000000409047825 */ /* 0x004fc800078e0004 */
[----:B---3--:R-:W-:Y:S02]  /*0f40*/  VIADD R9, R8, 0x1 ;  /* 0x0000000108097836 */ /* 0x008fe40000000000 */
[----:B-1----:R-:W-:-:S03]  /*0f50*/  IMAD.IADD R8, R12, 0x1, R13 ;  /* 0x000000010c087824 */ /* 0x002fc600078e020d */
[----:B------:R0:W-:Y:S02]  /*0f60*/  STG.E desc[UR36][R4.64], R9 ;  /* 0x0000000904007986 */ /* 0x0001e4000c101924 */
[----:B------:R-:W-:-:S13]  /*0f70*/  ISETP.GT.U32.AND P0, PT, R8, 0x3f, PT ;  /* 0x0000003f0800780c */ /* 0x000fda0003f04070 */
[----:B0-----:R-:W-:Y:S05]  /*0f80*/  @P0 BRA `(.L_x_21) ;  /* 0x0000000000440947 */ /* 0x001fea0003800000 */
[----:B------:R-:W2:Y:S01]  /*0f90*/  LDG.E R22, desc[UR36][R22.64] ;  /* 0x0000002416167981 */ /* 0x000ea2000c1e1900 */
[----:B------:R-:W0:Y:S01]  /*0fa0*/  LDCU UR4, c[0x0][0x2f8] ;  /* 0x00005f00ff0477ac */ /* 0x000e220008000800 */
[----:B------:R-:W-:Y:S01]  /*0fb0*/  LEA R3, R0, R3, 0x18 ;  /* 0x0000000300037211 */ /* 0x000fe200078ec0ff */
[----:B------:R-:W-:Y:S02]  /*0fc0*/  IMAD.MOV.U32 R6, RZ, RZ, R24 ;  /* 0x000000ffff067224 */ /* 0x000fe400078e0018 */
[----:B------:R-:W-:Y:S01]  /*0fd0*/  IMAD.MOV.U32 R7, RZ, RZ, R2 ;  /* 0x000000ffff077224 */ /* 0x000fe200078e0002 */
[----:B------:R-:W-:Y:S02]  /*0fe0*/  LEA R3, R8, R3, 0x2 ;  /* 0x0000000308037211 */ /* 0x000fe400078e10ff */
[----:B------:R-:W-:-:S06]  /*0ff0*/  MOV R8, 0x0 ;  /* 0x0000000000087802 */ /* 0x000fcc0000000f00 */
[----:B------:R-:W1:Y:S01]  /*1000*/  LDC.64 R8, c[0x4][R8] ;  /* 0x0100000008087b82 */ /* 0x000e620000000a00 */
[----:B0-----:R-:W-:Y:S01]  /*1010*/  VIADD R11, R24, -UR4 ;  /* 0x80000004180b7c36 */ /* 0x001fe20008000000 */
[----:B------:R-:W0:Y:S02]  /*1020*/  LDCU.64 UR4, c[0x4][0x50] ;  /* 0x01000a00ff0477ac */ /* 0x000e240008000a00 */
[----:B0-----:R-:W-:Y:S01]  /*1030*/  IMAD.U32 R4, RZ, RZ, UR4 ;  /* 0x00000004ff047e24 */ /* 0x001fe2000f8e00ff */
[----:B------:R-:W-:Y:S01]  /*1040*/  MOV R5, UR5 ;  /* 0x0000000500057c02 */ /* 0x000fe20008000f00 */
[----:B--2---:R0:W-:Y:S04]  /*1050*/  STS [R3], R22 ;  /* 0x0000001603007388 */ /* 0x0041e80000000800 */
[----:B-1----:R0:W-:Y:S02]  /*1060*/  STL [R11], R22 ;  /* 0x000000160b007387 */ /* 0x0021e40000100800 */
[----:B------:R-:W-:-:S07]  /*1070*/  LEPC R20, `(.L_x_22) ;  /* 0x000000001014794e */ /* 0x000fce0000000000 */
[----:B0-----:R-:W-:Y:S05]  /*1080*/  CALL.ABS.NOINC R8 ;  /* 0x0000000008007343 */ /* 0x001fea0003c00000 */
.L_x_22:
[----:B------:R-:W-:Y:S05]  /*1090*/  BRA `(.L_x_20) ;  /* 0x0000000000447947 */ /* 0x000fea0003800000 */
.L_x_21:
[----:B------:R-:W-:Y:S01]  /*10a0*/  VOTEU.ANY UR4, UPT, PT ;  /* 0x0000000000047886 */ /* 0x000fe200038e0100 */
[----:B------:R-:W0:Y:S01]  /*10b0*/  LDC.64 R4, c[0x0][0x398] ;  /* 0x0000e600ff047b82 */ /* 0x000e220000000a00 */
[----:B------:R-:W1:Y:S07]  /*10c0*/  FLO.U32 R10, UR4 ;  /* 0x00000004000a7d00 */ /* 0x000e6e00080e0000 */
[----:B------:R-:W2:Y:S01]  /*10d0*/  LDC.64 R8, c[0x0][0x390] ;  /* 0x0000e400ff087b82 */ /* 0x000ea20000000a00 */
[----:B------:R-:W0:Y:S01]  /*10e0*/  POPC R11, UR4 ;  /* 0x00000004000b7d09 */ /* 0x000e220008000000 */
[----:B-1----:R-:W-:-:S13]  /*10f0*/  ISETP.EQ.U32.AND P0, PT, R10, R7, PT ;  /* 0x000000070a00720c */ /* 0x002fda0003f02070 */
[----:B0-----:R-:W3:Y:S04]  /*1100*/  @P0 ATOMG.E.ADD.STRONG.GPU PT, R5, desc[UR36][R4.64], R11 ;  /* 0x8000000b040509a8 */ /* 0x001ee800081ef124 */
[----:B------:R-:W4:Y:S01]  /*1110*/  LDG.E R23, desc[UR36][R22.64] ;  /* 0x0000002416177981 */ /* 0x000f22000c1e1900 */
[----:B------:R-:W-:Y:S02]  /*1120*/  LOP3.LUT R6, R6, UR4, RZ, 0xc0, !PT ;  /* 0x0000000406067c12 */ /* 0x000fe4000f8ec0ff */
[----:B------:R-:W-:Y:S01]  /*1130*/  LEA R3, R0, R3, 0x18 ;  /* 0x0000000300037211 */ /* 0x000fe200078ec0ff */
[----:B------:R-:W-:-:S03]  /*1140*/  IMAD.MOV.U32 R0, RZ, RZ, 0x40 ;  /* 0x00000040ff007424 */ /* 0x000fc600078e00ff */
[----:B------:R-:W0:Y:S02]  /*1150*/  POPC R6, R6 ;  /* 0x0000000600067309 */ /* 0x000e240000000000 */
[----:B------:R-:W-:Y:S04]  /*1160*/  STS [R3+0x100], R0 ;  /* 0x0001000003007388 */ /* 0x000fe80000000800 */
[----:B---3--:R-:W0:Y:S02]  /*1170*/  SHFL.IDX PT, R7, R5, R10, 0x1f ;  /* 0x00001f0a05077589 */ /* 0x008e2400000e0000 */
[----:B0-----:R-:W-:-:S05]  /*1180*/  IADD3 R7, PT, PT, R7, R6, RZ ;  /* 0x0000000607077210 */ /* 0x001fca0007ffe0ff */
[----:B--2---:R-:W-:-:S05]  /*1190*/  IMAD.WIDE.U32 R8, R7, 0x4, R8 ;  /* 0x0000000407087825 */ /* 0x004fca00078e0008 */
[----:B----4-:R0:W-:Y:S02]  /*11a0*/  STG.E desc[UR36][R8.64], R23 ;  /* 0x0000001708007986 */ /* 0x0101e4000c101924 */
.L_x_20:
[----:B------:R-:W-:Y:S05]  /*11b0*/  BSYNC.RECONVERGENT B6 ;  /* 0x0000000000067941 */ /* 0x000fea0003800200 */
.L_x_19:
[----:B------:R-:W2:Y:S01]  /*11c0*/  LDG.E R0, desc[UR36][R30.64] ;  /* 0x000000241e007981 */ /* 0x000ea2000c1e1900 */
[----:B------:R-:W-:-:S05]  /*11d0*/  VIADD R17, R17, 0x1 ;  /* 0x0000000111117836 */ /* 0x000fca0000000000 */
[----:B--2---:R-:W-:-:S13]  /*11e0*/  ISETP.GE.U32.AND P0, PT, R17, R0, PT ;  /* 0x000000001100720c */ /* 0x004fda0003f06070 */
[----:B------:R-:W-:Y:S05]  /*11f0*/  @!P0 BRA `(.L_x_23) ;  /* 0xfffffff800948947 */ /* 0x000fea000383ffff */
.L_x_14:
[----:B------:R-:W-:Y:S01]  /*1200*/  ISETP.NE.AND P0, PT, R26, RZ, PT ;  /* 0x000000ff1a00720c */ /* 0x000fe20003f05270 */
[----:B------:R-:W-:Y:S05]  /*1210*/  WARPSYNC.ALL ;  /* 0x0000000000007948 */ /* 0x000fea0003800000 */
[----:B------:R-:W-:Y:S07]  /*1220*/  BAR.SYNC.DEFER_BLOCKING 0x0 ;  /* 0x0000000000007b1d */ /* 0x000fee0000010000 */
[----:B------:R-:W-:Y:S05]  /*1230*/  @P0 BRA `(.L_x_24) ;  /* 0x0000000c00fc0947 */ /* 0x000fea0003800000 */
[----:B------:R-:W1:Y:S01]  /*1240*/  S2UR UR5, SR_CgaCtaId ;  /* 0x00000000000579c3 */ /* 0x000e620000008800 */
[----:B------:R-:W-:Y:S01]  /*1250*/  UMOV UR4, 0x400 ;  /* 0x0000040000047882 */ /* 0x000fe20000000000 */
[----:B------:R-:W2:Y:S06]  /*1260*/  S2R R6, SR_LANEID ;  /* 0x0000000000067919 */ /* 0x000eac0000000000 */
[----:B------:R-:W3:Y:S01]  /*1270*/  LDC.64 R4, c[0x0][0x398] ;  /* 0x0000e600ff047b82 */ /* 0x000ee20000000a00 */
[----:B-1----:R-:W-:-:S03]  /*1280*/  ULEA UR4, UR5, UR4, 0x18 ;  /* 0x0000000405047291 */ /* 0x002fc6000f8ec0ff */
[----:B------:R-:W-:Y:S02]  /*1290*/  VOTEU.ANY UR5, UPT, PT ;  /* 0x0000000000057886 */ /* 0x000fe400038e0100 */
[----:B------:R-:W2:Y:S01]  /*12a0*/  FLO.U32 R3, UR5 ;  /* 0x0000000500037d00 */ /* 0x000ea200080e0000 */
[----:B------:R-:W-:-:S03]  /*12b0*/  UPOPC UR6, UR5 ;  /* 0x00000005000672bf */ /* 0x000fc60008000000 */
[----:B------:R-:W1:Y:S01]  /*12c0*/  LDS R0, [UR4+0x100] ;  /* 0x00010004ff007984 */ /* 0x000e620008000800 */
[----:B--2---:R-:W-:Y:S02]  /*12d0*/  ISETP.EQ.U32.AND P0, PT, R3, R6, PT ;  /* 0x000000060300720c */ /* 0x004fe40003f02070 */
[----:B-1----:R-:W-:Y:S01]  /*12e0*/  IMAD R7, R0, UR6, RZ ;  /* 0x0000000600077c24 */ /* 0x002fe2000f8e02ff */
[----:B0-----:R-:W0:Y:S01]  /*12f0*/  S2R R9, SR_LTMASK ;  /* 0x0000000000097919 */ /* 0x001e220000003900 */
[----:B------:R-:W-:-:S03]  /*1300*/  MOV R16, 0x0 ;  /* 0x0000000000107802 */ /* 0x000fc60000000f00 */
[----:B------:R-:W1:Y:S06]  /*1310*/  LDCU.64 UR6, c[0x4][0x58] ;  /* 0x01000b00ff0677ac */ /* 0x000e6c0008000a00 */
[----:B---3--:R2:W3:Y:S04]  /*1320*/  @P0 ATOMG.E.ADD.STRONG.GPU PT, R6, desc[UR36][R4.64], R7 ;  /* 0x80000007040609a8 */ /* 0x0084e800081ef124 */
[----:B------:R1:W4:Y:S01]  /*1330*/  LDG.E R8, desc[UR36][R4.64] ;  /* 0x0000002404087981 */ /* 0x000322000c1e1900 */
[----:B------:R0:W3:Y:S01]  /*1340*/  LDC.64 R10, c[0x4][R16] ;  /* 0x01000000100a7b82 */ /* 0x0000e20000000a00 */
[----:B--2---:R-:W-:-:S02]  /*1350*/  MOV R7, R2 ;  /* 0x0000000200077202 */ /* 0x004fc40000000f00 */
[----:B-1----:R-:W-:Y:S01]  /*1360*/  MOV R4, UR6 ;  /* 0x0000000600047c02 */ /* 0x002fe20008000f00 */
[----:B------:R-:W-:Y:S01]  /*1370*/  IMAD.U32 R5, RZ, RZ, UR7 ;  /* 0x00000007ff057e24 */ /* 0x000fe2000f8e00ff */
[----:B0-----:R-:W-:-:S06]  /*1380*/  LOP3.LUT R9, R9, UR5, RZ, 0xc0, !PT ;  /* 0x0000000509097c12 */ /* 0x001fcc000f8ec0ff */
[----:B------:R-:W0:Y:S01]  /*1390*/  POPC R9, R9 ;  /* 0x0000000900097309 */ /* 0x000e220000000000 */
[----:B---3--:R1:W0:Y:S04]  /*13a0*/  SHFL.IDX PT, R3, R6, R3, 0x1f ;  /* 0x00001f0306037589 */ /* 0x00822800000e0000 */
[----:B----4-:R2:W-:Y:S01]  /*13b0*/  STL [R1], R8 ;  /* 0x0000000801007387 */ /* 0x0105e20000100800 */
[----:B-1----:R-:W-:Y:S02]  /*13c0*/  IMAD.MOV.U32 R6, RZ, RZ, R24 ;  /* 0x000000ffff067224 */ /* 0x002fe400078e0018 */
[----:B0-----:R-:W-:-:S05]  /*13d0*/  IMAD R0, R0, R9, R3 ;  /* 0x0000000900007224 */ /* 0x001fca00078e0203 */
[----:B------:R2:W-:Y:S02]  /*13e0*/  STS [UR4+0x104], R0 ;  /* 0x00010400ff007988 */ /* 0x0005e40008000804 */
[----:B------:R-:W-:-:S07]  /*13f0*/  LEPC R20, `(.L_x_25) ;  /* 0x000000001014794e */ /* 0x000fce0000000000 */
[----:B--2---:R-:W-:Y:S05]  /*1400*/  CALL.ABS.NOINC R10 ;  /* 0x000000000a007343 */ /* 0x004fea0003c00000 */
.L_x_25:
[----:B------:R0:W1:Y:S01]  /*1410*/  LDC.64 R8, c[0x4][R16] ;  /* 0x0100000010087b82 */ /* 0x0000620000000a00 */
[----:B------:R-:W2:Y:S01]  /*1420*/  LDCU.64 UR4, c[0x4][0x60] ;  /* 0x01000c00ff0477ac */ /* 0x000ea20008000a00 */
[----:B------:R-:W-:Y:S01]  /*1430*/  CS2R R6, SRZ ;  /* 0x0000000000067805 */ /* 0x000fe2000001ff00 */
[----:B--2---:R-:W-:Y:S02]  /*1440*/  IMAD.U32 R4, RZ, RZ, UR4 ;  /* 0x00000004ff047e24 */ /* 0x004fe4000f8e00ff */
[----:B0-----:R-:W-:-:S07]  /*1450*/  IMAD.U32 R5, RZ, RZ, UR5 ;  /* 0x00000005ff057e24 */ /* 0x001fce000f8e00ff */
[----:B------:R-:W-:-:S07]  /*1460*/  LEPC R20, `(.L_x_26) ;  /* 0x000000001014794e */ /* 0x000fce0000000000 */
[----:B-1----:R-:W-:Y:S05]  /*1470*/  CALL.ABS.NOINC R8 ;  /* 0x0000000008007343 */ /* 0x002fea0003c00000 */
.L_x_26:
        /* <DEDUP_REMOVED lines=11> */
.L_x_27:
        /* <DEDUP_REMOVED lines=11> */
.L_x_28:
        /* <DEDUP_REMOVED lines=11> */
.L_x_29:
        /* <DEDUP_REMOVED lines=11> */
.L_x_30:
        /* <DEDUP_REMOVED lines=11> */
.L_x_31:
        /* <DEDUP_REMOVED lines=11> */
.L_x_32:
        /* <DEDUP_REMOVED lines=11> */
.L_x_33:
        /* <DEDUP_REMOVED lines=11> */
.L_x_34:
        /* <DEDUP_REMOVED lines=11> */
.L_x_35:
[----:B------:R0:W1:Y:S01]  /*1ab0*/  LDC.64 R8, c[0x4][R16] ;  /* 0x0100000010087b82 */ /* 0x0000620000000a00 */
[----:B------:R-:W2:Y:S01]  /*1ac0*/  LDCU.64 UR4, c[0x4][0x28] ;  /* 0x01000500ff0477ac */ /* 0x000ea20008000a00 */
[----:B------:R-:W-:Y:S02]  /*1ad0*/  CS2R R6, SRZ ;  /* 0x0000000000067805 */ /* 0x000fe4000001ff00 */
[----:B--2---:R-:W-:Y:S01]  /*1ae0*/  MOV R4, UR4 ;  /* 0x0000000400047c02 */ /* 0x004fe20008000f00 */
[----:B0-----:R-:W-:-:S07]  /*1af0*/  IMAD.U32 R5, RZ, RZ, UR5 ;  /* 0x00000005ff057e24 */ /* 0x001fce000f8e00ff */
[----:B------:R-:W-:-:S07]  /*1b00*/  LEPC R20, `(.L_x_36) ;  /* 0x000000001014794e */ /* 0x000fce0000000000 */
[----:B-1----:R-:W-:Y:S05]  /*1b10*/  CALL.ABS.NOINC R8 ;  /* 0x0000000008007343 */ /* 0x002fea0003c00000 */
.L_x_36:
[----:B------:R0:W1:Y:S01]  /*1b20*/  LDC.64 R8, c[0x4][R16] ;  /* 0x0100000010087b82 */ /* 0x0000620000000a00 */
[----:B------:R-:W2:Y:S01]  /*1b30*/  LDCU.64 UR4, c[0x4][0x68] ;  /* 0x01000d00ff0477ac */ /* 0x000ea20008000a00 */
[----:B------:R-:W-:Y:S01]  /*1b40*/  CS2R R6, SRZ ;  /* 0x0000000000067805 */ /* 0x000fe2000001ff00 */
[----:B--2---:R-:W-:Y:S01]  /*1b50*/  IMAD.U32 R4, RZ, RZ, UR4 ;  /* 0x00000004ff047e24 */ /* 0x004fe2000f8e00ff */
[----:B0-----:R-:W-:-:S07]  /*1b60*/  MOV R5, UR5 ;  /* 0x0000000500057c02 */ /* 0x001fce0008000f00 */
[----:B------:R-:W-:-:S07]  /*1b70*/  LEPC R20, `(.L_x_37) ;  /* 0x000000001014794e */ /* 0x000fce0000000000 */
[----:B-1----:R-:W-:Y:S05]  /*1b80*/  CALL.ABS.NOINC R8 ;  /* 0x0000000008007343 */ /* 0x002fea0003c00000 */
.L_x_37:
        /* <DEDUP_REMOVED lines=11> */
.L_x_38:
        /* <DEDUP_REMOVED lines=11> */
.L_x_39:
        /* <DEDUP_REMOVED lines=11> */
.L_x_40:
        /* <DEDUP_REMOVED lines=11> */
.L_x_41:
        /* <DEDUP_REMOVED lines=11> */
.L_x_42:
        /* <DEDUP_REMOVED lines=11> */
.L_x_43:
        /* <DEDUP_REMOVED lines=11> */
.L_x_44:
        /* <DEDUP_REMOVED lines=11> */
.L_x_45:
        /* <DEDUP_REMOVED lines=11> */
.L_x_46:
[----:B------:R-:W0:Y:S01]  /*21c0*/  LDC.64 R16, c[0x4][R16] ;  /* 0x0100000010107b82 */ /* 0x000e220000000a00 */
[----:B------:R-:W1:Y:S01]  /*21d0*/  LDCU.64 UR4, c[0x4][0x28] ;  /* 0x01000500ff0477ac */ /* 0x000e620008000a00 */
[----:B------:R-:W-:Y:S01]  /*21e0*/  CS2R R6, SRZ ;  /* 0x0000000000067805 */ /* 0x000fe2000001ff00 */
[----:B-1----:R-:W-:Y:S02]  /*21f0*/  IMAD.U32 R4, RZ, RZ, UR4 ;  /* 0x00000004ff047e24 */ /* 0x002fe4000f8e00ff */
[----:B------:R-:W-:-:S07]  /*2200*/  IMAD.U32 R5, RZ, RZ, UR5 ;  /* 0x00000005ff057e24 */ /* 0x000fce000f8e00ff */
[----:B------:R-:W-:-:S07]  /*2210*/  LEPC R20, `(.L_x_24) ;  /* 0x000000001014794e */ /* 0x000fce0000000000 */
[----:B0-----:R-:W-:Y:S05]  /*2220*/  CALL.ABS.NOINC R16 ;  /* 0x0000000010007343 */ /* 0x001fea0003c00000 */
.L_x_24:
[----:B------:R-:W-:Y:S05]  /*2230*/  WARPSYNC.ALL ;  /* 0x0000000000007948 */ /* 0x000fea0003800000 */
[----:B------:R-:W1:Y:S08]  /*2240*/  S2UR UR5, SR_CgaCtaId ;  /* 0x00000000000579c3 */ /* 0x000e700000008800 */
[----:B------:R-:W-:Y:S06]  /*2250*/  BAR.SYNC.DEFER_BLOCKING 0x0 ;  /* 0x0000000000007b1d */ /* 0x000fec0000010000 */
[----:B------:R-:W-:-:S02]  /*2260*/  UMOV UR4, 0x400 ;  /* 0x0000040000047882 */ /* 0x000fc40000000000 */
[----:B-1----:R-:W-:-:S09]  /*2270*/  ULEA UR4, UR5, UR4, 0x18 ;  /* 0x0000000405047291 */ /* 0x002fd2000f8ec0ff */
[----:B------:R-:W1:Y:S02]  /*2280*/  LDS.64 R6, [UR4+0x100] ;  /* 0x00010004ff067984 */ /* 0x000e640008000a00 */
[----:B-1----:R-:W-:-:S13]  /*2290*/  ISETP.GE.U32.AND P0, PT, R26, R6, PT ;  /* 0x000000061a00720c */ /* 0x002fda0003f06070 */
[----:B------:R-:W-:Y:S05]  /*22a0*/  @P0 EXIT ;  /* 0x000000000000094d */ /* 0x000fea0003800000 */
[----:B------:R-:W1:Y:S02]  /*22b0*/  LDC.64 R4, c[0x0][0x390] ;  /* 0x0000e400ff047b82 */ /* 0x000e640000000a00 */
.L_x_47:
[C---:B------:R-:W-:Y:S02]  /*22c0*/  LEA R0, R26.reuse, UR4, 0x2 ;  /* 0x000000041a007c11 */ /* 0x040fe4000f8e10ff */
[----:B--2---:R-:W-:Y:S01]  /*22d0*/  IADD3 R3, PT, PT, R26, R7, RZ ;  /* 0x000000071a037210 */ /* 0x004fe20007ffe0ff */
[----:B------:R-:W-:Y:S02]  /*22e0*/  IMAD.IADD R26, R25, 0x1, R26 ;  /* 0x00000001191a7824 */ /* 0x000fe400078e021a */
[----:B0-----:R-:W0:Y:S02]  /*22f0*/  LDS R9, [R0] ;  /* 0x0000000000097984 */ /* 0x001e240000000800 */
[----:B-1----:R-:W-:Y:S01]  /*2300*/  IMAD.WIDE.U32 R2, R3, 0x4, R4 ;  /* 0x0000000403027825 */ /* 0x002fe200078e0004 */
[----:B------:R-:W-:-:S04]  /*2310*/  ISETP.GE.U32.AND P0, PT, R26, R6, PT ;  /* 0x000000061a00720c */ /* 0x000fc80003f06070 */
[----:B0-----:R2:W-:Y:S09]  /*2320*/  STG.E desc[UR36][R2.64], R9 ;  /* 0x0000000902007986 */ /* 0x0015f2000c101924 */
[----:B------:R-:W-:Y:S05]  /*2330*/  @!P0 BRA `(.L_x_47) ;  /* 0xfffffffc00e08947 */ /* 0x000fea000383ffff */
[----:B------:R-:W-:Y:S05]  /*2340*/  EXIT ;  /* 0x000000000000794d */ /* 0x000fea0003800000 */
.L_x_48:
[----:B------:R-:W-:-:S00]  /*2350*/  BRA `(.L_x_48) ;  /* 0xfffffffc00fc7947 */ /* 0x000fc0000383ffff */
[----:B------:R-:W-:-:S00]  /*2360*/  NOP ;  /* 0x0000000000007918 */ /* 0x000fc00000000000 */
        /* <DEDUP_REMOVED lines=9> */
.L_x_53:


//--------------------- .text._Z17initialize_kerneljPjS_S_S_S_ --------------------------
	.section	.text._Z17initialize_kerneljPjS_S_S_S_,"ax",@progbits
	.align	128
        .global         _Z17initialize_kerneljPjS_S_S_S_
        .type           _Z17initialize_kerneljPjS_S_S_S_,@function
        .size           _Z17initialize_kerneljPjS_S_S_S_,(.L_x_54 - _Z17initialize_kerneljPjS_S_S_S_)
        .other          _Z17initialize_kerneljPjS_S_S_S_,@"STO_CUDA_ENTRY STV_DEFAULT"
_Z17initialize_kerneljPjS_S_S_S_:
.text._Z17initialize_kerneljPjS_S_S_S_:
[----:B------:R-:W0:Y:S01]  /*0000*/  LDC R1, c[0x0][0x37c] ;  /* 0x0000df00ff017b82 */ /* 0x000e220000000800 */
[----:B------:R-:W1:Y:S01]  /*0010*/  S2R R0, SR_TID.X ;  /* 0x0000000000007919 */ /* 0x000e620000002100 */
[----:B------:R-:W2:Y:S01]  /*0020*/  LDCU UR4, c[0x0][0x2f8] ;  /* 0x00005f00ff0477ac */ /* 0x000ea20008000800 */
[----:B0-----:R-:W-:Y:S01]  /*0030*/  VIADD R1, R1, 0xfffffff0 ;  /* 0xfffffff001017836 */ /* 0x001fe20000000000 */
[----:B------:R-:W0:Y:S04]  /*0040*/  LDCU UR5, c[0x0][0x2fc] ;  /* 0x00005f80ff0577ac */ /* 0x000e280008000800 */
[----:B--2---:R-:W-:-:S04]  /*0050*/  IADD3 R6, P1, PT, R1, UR4, RZ ;  /* 0x0000000401067c10 */ /* 0x004fc8000ff3e0ff */
[----:B0-----:R-:W-:Y:S02]  /*0060*/  IADD3.X R7, PT, PT, RZ, UR5, RZ, P1, !PT ;  /* 0x00000005ff077c10 */ /* 0x001fe40008ffe4ff */
[----:B-1----:R-:W-:-:S13]  /*0070*/  ISETP.NE.AND P0, PT, R0, RZ, PT ;  /* 0x000000ff0000720c */ /* 0x002fda0003f05270 */
[----:B------:R-:W-:Y:S05]  /*0080*/  @P0 EXIT ;  /* 0x000000000000094d */ /* 0x000fea0003800000 */
[----:B------:R-:W0:Y:S01]  /*0090*/  LDC R5, c[0x0][0x380] ;  /* 0x0000e000ff057b82 */ /* 0x000e220000000800 */
[----:B------:R-:W1:Y:S01]  /*00a0*/  LDCU.64 UR4, c[0x0][0x358] ;  /* 0x00006b00ff0477ac */ /* 0x000e620008000a00 */
[----:B------:R-:W-:-:S06]  /*00b0*/  IMAD.MOV.U32 R21, RZ, RZ, 0x1 ;  /* 0x00000001ff157424 */ /* 0x000fcc00078e00ff */
[----:B------:R-:W0:Y:S08]  /*00c0*/  LDC.64 R16, c[0x0][0x398] ;  /* 0x0000e600ff107b82 */ /* 0x000e300000000a00 */
[----:B------:R-:W2:Y:S08]  /*00d0*/  LDC.64 R18, c[0x0][0x3a8] ;  /* 0x0000ea00ff127b82 */ /* 0x000eb00000000a00 */
[----:B------:R-:W1:Y:S08]  /*00e0*/  LDC.64 R2, c[0x0][0x388] ;  /* 0x0000e200ff027b82 */ /* 0x000e700000000a00 */
[----:B------:R-:W3:Y:S01]  /*00f0*/  LDC.64 R12, c[0x0][0x390] ;  /* 0x0000e400ff0c7b82 */ /* 0x000ee20000000a00 */
[----:B0-----:R-:W-:-:S07]  /*0100*/  IMAD.WIDE.U32 R16, R5, 0x4, R16 ;  /* 0x0000000405107825 */ /* 0x001fce00078e0010 */
[----:B------:R-:W0:Y:S01]  /*0110*/  LDC.64 R14, c[0x0][0x3a0] ;  /* 0x0000e800ff0e7b82 */ /* 0x000e220000000a00 */
[----:B--2---:R-:W-:Y:S01]  /*0120*/  IMAD.WIDE.U32 R18, R5, 0x4, R18 ;  /* 0x0000000405127825 */ /* 0x004fe200078e0012 */
[----:B-1----:R-:W-:Y:S04]  /*0130*/  STG.E desc[UR4][R2.64], RZ ;  /* 0x000000ff02007986 */ /* 0x002fe8000c101904 */
[----:B---3--:R1:W-:Y:S04]  /*0140*/  STG.E desc[UR4][R12.64], R5 ;  /* 0x000000050c007986 */ /* 0x0083e8000c101904 */
[----:B0-----:R0:W-:Y:S04]  /*0150*/  STG.E desc[UR4][R14.64], R21 ;  /* 0x000000150e007986 */ /* 0x0011e8000c101904 */
[----:B------:R0:W-:Y:S04]  /*0160*/  STG.E desc[UR4][R16.64], RZ ;  /* 0x000000ff10007986 */ /* 0x0001e8000c101904 */
[----:B------:R0:W-:Y:S04]  /*0170*/  STG.E desc[UR4][R18.64], R21 ;  /* 0x0000001512007986 */ /* 0x0001e8000c101904 */
[----:B------:R-:W2:Y:S04]  /*0180*/  LDG.E R8, desc[UR4][R2.64] ;  /* 0x0000000402087981 */ /* 0x000ea8000c1e1900 */
[----:B------:R-:W2:Y:S04]  /*0190*/  LDG.E R9, desc[UR4][R12.64] ;  /* 0x000000040c097981 */ /* 0x000ea8000c1e1900 */
[----:B------:R-:W2:Y:S04]  /*01a0*/  LDG.E R10, desc[UR4][R14.64] ;  /* 0x000000040e0a7981 */ /* 0x000ea8000c1e1900 */
[----:B------:R-:W2:Y:S01]  /*01b0*/  LDG.E R11, desc[UR4][R16.64] ;  /* 0x00000004100b7981 */ /* 0x000ea2000c1e1900 */
[----:B------:R-:W-:Y:S01]  /*01c0*/  MOV R0, 0x0 ;  /* 0x0000000000007802 */ /* 0x000fe20000000f00 */
[----:B------:R-:W3:Y:S03]  /*01d0*/  LDCU.64 UR4, c[0x4][0x10] ;  /* 0x01000200ff0477ac */ /* 0x000ee60008000a00 */
[----:B------:R0:W4:Y:S01]  /*01e0*/  LDC.64 R22, c[0x4][R0] ;  /* 0x0100000000167b82 */ /* 0x0001220000000a00 */
[----:B---3--:R-:W-:Y:S01]  /*01f0*/  MOV R4, UR4 ;  /* 0x0000000400047c02 */ /* 0x008fe20008000f00 */
[----:B-1----:R-:W-:Y:S01]  /*0200*/  IMAD.U32 R5, RZ, RZ, UR5 ;  /* 0x00000005ff057e24 */ /* 0x002fe2000f8e00ff */
[----:B--2-4-:R0:W-:Y:S06]  /*0210*/  STL.128 [R1], R8 ;  /* 0x0000000801007387 */ /* 0x0141ec0000100c00 */
[----:B0-----:R-:W-:-:S07]  /*0220*/  LEPC R20, `(.L_x_49) ;  /* 0x000000001014794e */ /* 0x001fce0000000000 */
[----:B------:R-:W-:Y:S05]  /*0230*/  CALL.ABS.NOINC R22 ;  /* 0x0000000016007343 */ /* 0x000fea0003c00000 */
.L_x_49:
[----:B------:R-:W-:Y:S05]  /*0240*/  EXIT ;  /* 0x000000000000794d */ /* 0x000fea0003800000 */
.L_x_50:
        /* <DEDUP_REMOVED lines=11> */
.L_x_54:


//--------------------- .text._Z11swap_kernelPjS_ --------------------------
	.section	.text._Z11swap_kernelPjS_,"ax",@progbits
	.align	128
        .global         _Z11swap_kernelPjS_
        .type           _Z11swap_kernelPjS_,@function
        .size           _Z11swap_kernelPjS_,(.L_x_55 - _Z11swap_kernelPjS_)
        .other          _Z11swap_kernelPjS_,@"STO_CUDA_ENTRY STV_DEFAULT"
_Z11swap_kernelPjS_:
.text._Z11swap_kernelPjS_:
[----:B------:R-:W0:Y:S01]  /*0000*/  LDC R1, c[0x0][0x37c] ;  /* 0x0000df00ff017b82 */ /* 0x000e220000000800 */
[----:B------:R-:W1:Y:S01]  /*0010*/  S2R R0, SR_TID.X ;  /* 0x0000000000007919 */ /* 0x000e620000002100 */
[----:B------:R-:W2:Y:S01]  /*0020*/  LDCU UR4, c[0x0][0x2f8] ;  /* 0x00005f00ff0477ac */ /* 0x000ea20008000800 */
[----:B0-----:R-:W-:Y:S01]  /*0030*/  VIADD R1, R1, 0xfffffff8 ;  /* 0xfffffff801017836 */ /* 0x001fe20000000000 */
[----:B------:R-:W0:Y:S04]  /*0040*/  LDCU UR5, c[0x0][0x2fc] ;  /* 0x00005f80ff0577ac */ /* 0x000e280008000800 */
[----:B--2---:R-:W-:-:S05]  /*0050*/  IADD3 R6, P1, PT, R1, UR4, RZ ;  /* 0x0000000401067c10 */ /* 0x004fca000ff3e0ff */
[----:B0-----:R-:W-:Y:S01]  /*0060*/  IMAD.X R7, RZ, RZ, UR5, P1 ;  /* 0x00000005ff077e24 */ /* 0x001fe200088e06ff */
[----:B-1----:R-:W-:-:S13]  /*0070*/  ISETP.NE.AND P0, PT, R0, RZ, PT ;  /* 0x000000ff0000720c */ /* 0x002fda0003f05270 */
[----:B------:R-:W-:Y:S05]  /*0080*/  @P0 EXIT ;  /* 0x000000000000094d */ /* 0x000fea0003800000 */
[----:B------:R-:W0:Y:S01]  /*0090*/  LDC.64 R2, c[0x0][0x380] ;  /* 0x0000e000ff027b82 */ /* 0x000e220000000a00 */
[----:B------:R-:W0:Y:S02]  /*00a0*/  LDCU.64 UR4, c[0x0][0x358] ;  /* 0x00006b00ff0477ac */ /* 0x000e240008000a00 */
[----:B0-----:R-:W2:Y:S05]  /*00b0*/  LDG.E R0, desc[UR4][R2.64] ;  /* 0x0000000402007981 */ /* 0x001eaa000c1e1900 */
[----:B------:R-:W2:Y:S01]  /*00c0*/  LDC.64 R8, c[0x0][0x388] ;  /* 0x0000e200ff087b82 */ /* 0x000ea20000000a00 */
[----:B------:R-:W-:Y:S01]  /*00d0*/  HFMA2 R12, -RZ, RZ, 0, 0 ;  /* 0x00000000ff0c7431 */ /* 0x000fe200000001ff */
[----:B------:R-:W-:Y:S01]  /*00e0*/  MOV R10, 0x0 ;  /* 0x00000000000a7802 */ /* 0x000fe20000000f00 */
[----:B--2---:R0:W-:Y:S04]  /*00f0*/  STG.E desc[UR4][R8.64], R0 ;  /* 0x0000000008007986 */ /* 0x0041e8000c101904 */
[----:B------:R0:W-:Y:S04]  /*0100*/  STG.E desc[UR4][R2.64], RZ ;  /* 0x000000ff02007986 */ /* 0x0001e8000c101904 */
[----:B------:R-:W2:Y:S01]  /*0110*/  LDG.E R13, desc[UR4][R8.64] ;  /* 0x00000004080d7981 */ /* 0x000ea2000c1e1900 */
[----:B------:R-:W1:Y:S01]  /*0120*/  LDC.64 R10, c[0x4][R10] ;  /* 0x010000000a0a7b82 */ /* 0x000e620000000a00 */
[----:B------:R-:W3:Y:S02]  /*0130*/  LDCU.64 UR4, c[0x4][0x8] ;  /* 0x01000100ff0477ac */ /* 0x000ee40008000a00 */
[----:B---3--:R-:W-:Y:S01]  /*0140*/  IMAD.U32 R4, RZ, RZ, UR4 ;  /* 0x00000004ff047e24 */ /* 0x008fe2000f8e00ff */
[----:B------:R-:W-:Y:S01]  /*0150*/  MOV R5, UR5 ;  /* 0x0000000500057c02 */ /* 0x000fe20008000f00 */
[----:B-12---:R0:W-:Y:S06]  /*0160*/  STL.64 [R1], R12 ;  /* 0x0000000c01007387 */ /* 0x0061ec0000100a00 */
[----:B------:R-:W-:-:S07]  /*0170*/  LEPC R20, `(.L_x_51) ;  /* 0x000000001014794e */ /* 0x000fce0000000000 */
[----:B0-----:R-:W-:Y:S05]  /*0180*/  CALL.ABS.NOINC R10 ;  /* 0x000000000a007343 */ /* 0x001fea0003c00000 */
.L_x_51:
[----:B------:R-:W-:Y:S05]  /*0190*/  EXIT ;  /* 0x000000000000794d */ /* 0x000fea0003800000 */
.L_x_52:
        /* <DEDUP_REMOVED lines=14> */
.L_x_55:


//--------------------- .nv.global.init           --------------------------
	.section	.nv.global.init,"aw",@progbits
.nv.global.init:
	.type		$str$4,@object
	.size		$str$4,($str$3 - $str$4)
$str$4:
        /*0000*/ 	.byte	0x5d, 0x0a, 0x00
	.type		$str$3,@object
	.size		$str$3,($str$2 - $str$3)
$str$3:
        /*0003*/ 	.byte	0x09, 0x25, 0x64, 0x00
	.type		$str$2,@object
	.size		$str$2,($str$6 - $str$2)
$str$2:
        /*0007*/ 	.byte	0x65, 0x64, 0x67, 0x65, 0x73, 0x20, 0x3d, 0x20, 0x5b, 0x00
	.type		$str$6,@object
	.size		$str$6,($str$9 - $str$6)
$str$6:
        /*0011*/ 	.byte	0x6d, 0x79, 0x5f, 0x76, 0x65, 0x72, 0x74, 0x65, 0x78, 0x20, 0x3d, 0x20, 0x25, 0x64, 0x0a, 0x00
	.type		$str$9,@object
	.size		$str$9,($str$11 - $str$9)
$str$9:
        /*0021*/ 	.byte	0x63, 0x5f, 0x66, 0x72, 0x6f, 0x6e, 0x74, 0x69, 0x65, 0x72, 0x20, 0x3d, 0x20, 0x25, 0x64, 0x0a
        /*0031*/ 	.byte	0x00
	.type		$str$11,@object
	.size		$str$11,($str$10 - $str$11)
$str$11:
        /*0032*/ 	.byte	0x62, 0x66, 0x73, 0x5f, 0x6b, 0x65, 0x72, 0x6e, 0x65, 0x6c, 0x20, 0x6c, 0x61, 0x62, 0x65, 0x6c
        /*0042*/ 	.byte	0x20, 0x3d, 0x20, 0x5b, 0x00
	.type		$str$10,@object
	.size		$str$10,($str$12 - $str$10)
$str$10:
        /*0047*/ 	.byte	0x63, 0x5f, 0x66, 0x72, 0x6f, 0x6e, 0x74, 0x69, 0x65, 0x72, 0x5f, 0x74, 0x61, 0x69, 0x6c, 0x20
        /*0057*/ 	.byte	0x3d, 0x20, 0x25, 0x64, 0x0a, 0x00
	.type		$str$12,@object
	.size		$str$12,($str$8 - $str$12)
$str$12:
        /*005d*/ 	.byte	0x62, 0x66, 0x73, 0x5f, 0x6b, 0x65, 0x72, 0x6e, 0x65, 0x6c, 0x20, 0x76, 0x69, 0x73, 0x69, 0x74
        /*006d*/ 	.byte	0x65, 0x64, 0x20, 0x3d, 0x20, 0x5b, 0x00
	.type		$str$8,@object
	.size		$str$8,($str$5 - $str$8)
$str$8:
        /*0074*/ 	.byte	0x74, 0x69, 0x64, 0x20, 0x3d, 0x25, 0x64, 0x20, 0x65, 0x64, 0x67, 0x65, 0x20, 0x3d, 0x20, 0x25
        /*0084*/ 	.byte	0x64, 0x20, 0x64, 0x65, 0x73, 0x74, 0x5b, 0x25, 0x64, 0x5d, 0x20, 0x3d, 0x20, 0x25, 0x64, 0x0a
        /*0094*/ 	.byte	0x00
	.type		$str$5,@object
	.size		$str$5,($str$7 - $str$5)
$str$5:
        /*0095*/ 	.byte	0x62, 0x66, 0x73, 0x5f, 0x6b, 0x65, 0x72, 0x6e, 0x65, 0x6c, 0x20, 0x70, 0x5f, 0x66, 0x72, 0x6f
        /*00a5*/ 	.byte	0x6e, 0x74, 0x69, 0x65, 0x72, 0x5f, 0x74, 0x61, 0x69, 0x6c, 0x20, 0x3d, 0x20, 0x25, 0x64, 0x0a
        /*00b5*/ 	.byte	0x00
	.type		$str$7,@object
	.size		$str$7,($str - $str$7)
$str$7:
        /*00b6*/ 	.byte	0x74, 0x69, 0x64, 0x20, 0x3d, 0x20, 0x25, 0x64, 0x20, 0x65, 0x64, 0x67, 0x65, 0x73, 0x5b, 0x6d
        /*00c6*/ 	.byte	0x79, 0x5f, 0x76, 0x65, 0x72, 0x74, 0x65, 0x78, 0x5d, 0x20, 0x3d, 0x20, 0x25, 0x64, 0x2c, 0x20
        /*00d6*/ 	.byte	0x65, 0x64, 0x67, 0x65, 0x73, 0x5b, 0x6d, 0x79, 0x5f, 0x76, 0x65, 0x72, 0x74, 0x65, 0x78, 0x2b
        /*00e6*/ 	.byte	0x31, 0x5d, 0x3d, 0x20, 0x25, 0x64, 0x0a, 0x00
	.type		$str,@object
	.size		$str,($str$1 - $str)
$str:
        /*00ee*/ 	.byte	0x49, 0x6e, 0x73, 0x69, 0x64, 0x65, 0x20, 0x53, 0x77, 0x61, 0x70, 0x20, 0x4b, 0x65, 0x72, 0x6e
        /*00fe*/ 	.byte	0x65, 0x6c, 0x20, 0x0a, 0x0a, 0x63, 0x5f, 0x66, 0x72, 0x6f, 0x6e, 0x74, 0x69, 0x65, 0x72, 0x5f
        /*010e*/ 	.byte	0x74, 0x61, 0x69, 0x6c, 0x5f, 0x64, 0x20, 0x3d, 0x20, 0x25, 0x64, 0x2c, 0x70, 0x5f, 0x66, 0x72
        /*011e*/ 	.byte	0x6f, 0x6e, 0x74, 0x69, 0x65, 0x72, 0x5f, 0x74, 0x61, 0x69, 0x6c, 0x5f, 0x64, 0x3d, 0x25, 0x64
        /*012e*/ 	.byte	0x0a, 0x00
	.type		$str$1,@object
	.size		$str$1,(.L_1 - $str$1)
$str$1:
        /*0130*/ 	.byte	0x49, 0x6e, 0x73, 0x69, 0x64, 0x65, 0x20, 0x69, 0x6e, 0x69, 0x74, 0x69, 0x61, 0x6c, 0x69, 0x7a
        /*0140*/ 	.byte	0x65, 0x20, 0x6b, 0x65, 0x72, 0x6e, 0x65, 0x6c, 0x20, 0x0a, 0x63, 0x5f, 0x66, 0x72, 0x6f, 0x6e
        /*0150*/ 	.byte	0x74, 0x69, 0x65, 0x72, 0x5f, 0x74, 0x61, 0x69, 0x6c, 0x5f, 0x64, 0x20, 0x3d, 0x20, 0x25, 0x64
        /*0160*/ 	.byte	0x2c, 0x70, 0x5f, 0x66, 0x72, 0x6f, 0x6e, 0x74, 0x69, 0x65, 0x72, 0x5f, 0x64, 0x5b, 0x30, 0x5d
        /*0170*/ 	.byte	0x3d, 0x20, 0x25, 0x64, 0x2c, 0x70, 0x5f, 0x66, 0x72, 0x6f, 0x6e, 0x74, 0x69, 0x65, 0x72, 0x5f
        /*0180*/ 	.byte	0x74, 0x61, 0x69, 0x6c, 0x5f, 0x64, 0x3d, 0x25, 0x64, 0x2c, 0x20, 0x6c, 0x61, 0x62, 0x65, 0x6c
        /*0190*/ 	.byte	0x5b, 0x73, 0x6f, 0x75, 0x72, 0x63, 0x65, 0x5d, 0x3d, 0x25, 0x64, 0x0a, 0x00
.L_1:


//--------------------- .nv.shared._Z10bfs_kernelPjS_S_S_S_S_S_S_ --------------------------
	.section	.nv.shared._Z10bfs_kernelPjS_S_S_S_S_S_S_,"aw",@nobits
	.sectionflags	@""
	.align	4
.nv.shared._Z10bfs_kernelPjS_S_S_S_S_S_S_:
	.zero		1288


//--------------------- .nv.shared.reserved.0     --------------------------
	.section	.nv.shared.reserved.0,"aw",@nobits
	.weak		__nv_reservedSMEM_offset_0_alias
	.size		__nv_reservedSMEM_offset_0_alias, 0, 64
	.other		__nv_reservedSMEM_offset_0_alias,@"STO_CUDA_RESERVED_SHARED STV_DEFAULT"
__nv_reservedSMEM_offset_0_alias:
	.zero		0
	.zero		64


//--------------------- .nv.constant0._Z10bfs_kernelPjS_S_S_S_S_S_S_ --------------------------
	.section	.nv.constant0._Z10bfs_kernelPjS_S_S_S_S_S_S_,"a",@progbits
	.sectionflags	@""
	.align	4
.nv.constant0._Z10bfs_kernelPjS_S_S_S_S_S_S_:
	.zero		960


//--------------------- .nv.constant0._Z17initialize_kerneljPjS_S_S_S_ --------------------------
	.section	.nv.constant0._Z17initialize_kerneljPjS_S_S_S_,"a",@progbits
	.sectionflags	@""
	.align	4
.nv.constant0._Z17initialize_kerneljPjS_S_S_S_:
	.zero		944


//--------------------- .nv.constant0._Z11swap_kernelPjS_ --------------------------
	.section	.nv.constant0._Z11swap_kernelPjS_,"a",@progbits
	.sectionflags	@""
	.align	4
.nv.constant0._Z11swap_kernelPjS_:
	.zero		912


//--------------------- SYMBOLS --------------------------

	.type		.nv.reservedSmem.offset0,@object
	.size		.nv.reservedSmem.offset0,0x4
	.type		.nv.reservedSmem.cap,@object
	.size		.nv.reservedSmem.cap,0x4
	.type		vprintf,@function
